def attn_fwd(
    Q,
    K,
    V,
    Out,
    Lse,
    sm_scale,
    stride_qz,
    stride_qh,
    stride_qm,
    stride_qk,
    stride_kz,
    stride_kh,
    stride_kn,
    stride_kk,
    stride_vz,
    stride_vh,
    stride_vn,
    stride_vk,
    stride_oz,
    stride_oh,
    stride_om,
    stride_ok,
    seqlen_q,
    seqlen_k,
    BLOCK_M: tl.constexpr,
    BLOCK_N: tl.constexpr,
    HEAD_DIM: tl.constexpr,
    CAUSAL: tl.constexpr,
):
    start_m = tl.program_id(0)
    off_hz = tl.program_id(1)
    q_off = off_hz * stride_qh
    k_off = off_hz * stride_kh
    v_off = off_hz * stride_vh
    offs_m = start_m * BLOCK_M + tl.arange(0, BLOCK_M)
    offs_d = tl.arange(0, HEAD_DIM)
    offs_n = tl.arange(0, BLOCK_N)
    q_ptrs = Q + q_off + offs_m[:, None] * stride_qm + offs_d[None, :] * stride_qk
    k_ptrs = K + k_off + offs_d[:, None] * stride_kk + offs_n[None, :] * stride_kn
    v_ptrs = V + v_off + offs_n[:, None] * stride_vn + offs_d[None, :] * stride_vk
    m_i = tl.full([BLOCK_M], float("-inf"), dtype=tl.float32)
    l_i = tl.zeros([BLOCK_M], dtype=tl.float32) + 1.0
    acc = tl.zeros([BLOCK_M, HEAD_DIM], dtype=tl.float32)
    q = tl.load(q_ptrs)
    acc, l_i, m_i = _attn_fwd_inner(
        acc,
        l_i,
        m_i,
        q,
        k_ptrs,
        v_ptrs,
        sm_scale,
        stride_kn,
        stride_vn,
        start_m,
        seqlen_k,
        BLOCK_M,
        BLOCK_N,
        HEAD_DIM,
        CAUSAL,
    )
    acc = acc / l_i[:, None]
    lse = m_i + tl.math.log2(l_i) / 1.4426950408889634
    o_ptrs = (
        Out
        + off_hz * stride_oh
        + offs_m[:, None] * stride_om
        + offs_d[None, :] * stride_ok
    )
    tl.store(o_ptrs, acc.to(Out.dtype.element_ty))
    tl.store(Lse + off_hz * seqlen_q + offs_m, lse)

# config = {"BLOCK_M": 64, "BLOCK_N": 64, "HEAD_DIM": 32, "arch": "sm_90", "causal": false, "dtype": "bf16", "num_stages": 2, "num_warps": 8}
# arch = sm_90


// ===== COMPILED SASS (sm_90a) =====

	.target	sm_90a

	.elftype	@"ET_EXEC"


//--------------------- .note.nv.tkinfo           --------------------------
	.section	.note.nv.tkinfo,"",@"SHT_NOTE"
	.sectionflags	@"SHF_NOTE_NV_TKINFO"
	.tkinfo
        /*0018*/ 	.word	0x00000002
        /*0030*/ 	.string	""
        /*0030*/ 	.string	"ptxas"
        /*0030*/ 	.string	"Cuda compilation tools, release 13.0, V13.0.88"
        /*0030*/ 	.string	"Build cuda_13.0.r13.0/compiler.36424714_0"
        /*0030*/ 	.string	"-v  -suppress-debug-info  -lineinfo  -arch sm_90a "



//--------------------- .note.nv.cuinfo           --------------------------
	.section	.note.nv.cuinfo,"",@"SHT_NOTE"
	.sectionflags	@"SHF_NOTE_NV_CUINFO"
        /*0018*/ 	.short	0x0002
        /*001a*/ 	.short	0x005a
        /*001c*/ 	.short	0x0082
	.zero		2


//--------------------- .nv.info                  --------------------------
	.section	.nv.info,"",@"SHT_CUDA_INFO"
	.align	4


	//----- nvinfo : EIATTR_REGCOUNT
	.align		4
        /*0000*/ 	.byte	0x04, 0x2f
        /*0002*/ 	.short	(.L_2 - .L_1)
	.align		4
.L_1:
        /*0004*/ 	.word	index@(attn_fwd)
        /*0008*/ 	.word	0x00000079


	//----- nvinfo : EIATTR_FRAME_SIZE
	.align		4
.L_2:
        /*000c*/ 	.byte	0x04, 0x11
        /*000e*/ 	.short	(.L_4 - .L_3)
	.align		4
.L_3:
        /*0010*/ 	.word	index@(attn_fwd)
        /*0014*/ 	.word	0x00000000


	//----- nvinfo : EIATTR_MIN_STACK_SIZE
	.align		4
.L_4:
        /*0018*/ 	.byte	0x04, 0x12
        /*001a*/ 	.short	(.L_6 - .L_5)
	.align		4
.L_5:
        /*001c*/ 	.word	index@(attn_fwd)
        /*0020*/ 	.word	0x00000000
.L_6:


//--------------------- .nv.compat                --------------------------
	.section	.nv.compat,"",@"SHT_CUDA_COMPAT_INFO"
	.align	4
        /*0000*/ 	.byte	0x02, 0x09, 0x01, 0x00, 0x02, 0x02, 0x04, 0x00, 0x02, 0x05, 0x05, 0x00, 0x03, 0x07, 0x01, 0x01
        /*0010*/ 	.byte	0x02, 0x03, 0x00, 0x00, 0x02, 0x06, 0x01, 0x00, 0x04, 0x0b, 0x08, 0x00, 0x00, 0x00, 0x00, 0x00
        /*0020*/ 	.byte	0x00, 0x00, 0x00, 0x00


//--------------------- .nv.info.attn_fwd         --------------------------
	.section	.nv.info.attn_fwd,"",@"SHT_CUDA_INFO"
	.sectionflags	@""
	.align	4


	//----- nvinfo : EIATTR_CUDA_API_VERSION
	.align		4
        /*0000*/ 	.byte	0x04, 0x37
        /*0002*/ 	.short	(.L_8 - .L_7)
.L_7:
        /*0004*/ 	.word	0x00000082


	//----- nvinfo : EIATTR_KPARAM_INFO
	.align		4
.L_8:
        /*0008*/ 	.byte	0x04, 0x17
        /*000a*/ 	.short	(.L_10 - .L_9)
.L_9:
        /*000c*/ 	.word	0x00000000
        /*0010*/ 	.short	0x0019
        /*0012*/ 	.short	0x0080
        /*0014*/ 	.byte	0x00, 0xf4, 0x21, 0x00


	//----- nvinfo : EIATTR_KPARAM_INFO
	.align		4
.L_10:
        /*0018*/ 	.byte	0x04, 0x17
        /*001a*/ 	.short	(.L_12 - .L_11)
.L_11:
        /*001c*/ 	.word	0x00000000
        /*0020*/ 	.short	0x0018
        /*0022*/ 	.short	0x0078
        /*0024*/ 	.byte	0x00, 0xf4, 0x21, 0x00


	//----- nvinfo : EIATTR_KPARAM_INFO
	.align		4
.L_12:
        /*0028*/ 	.byte	0x04, 0x17
        /*002a*/ 	.short	(.L_14 - .L_13)
.L_13:
        /*002c*/ 	.word	0x00000000
        /*0030*/ 	.short	0x0017
        /*0032*/ 	.short	0x0070
        /*0034*/ 	.byte	0x00, 0xf0, 0x11, 0x00


	//----- nvinfo : EIATTR_KPARAM_INFO
	.align		4
.L_14:
        /*0038*/ 	.byte	0x04, 0x17
        /*003a*/ 	.short	(.L_16 - .L_15)
.L_15:
        /*003c*/ 	.word	0x00000000
        /*0040*/ 	.short	0x0016
        /*0042*/ 	.short	0x006c
        /*0044*/ 	.byte	0x00, 0xf0, 0x11, 0x00


	//----- nvinfo : EIATTR_KPARAM_INFO
	.align		4
.L_16:
        /*0048*/ 	.byte	0x04, 0x17
        /*004a*/ 	.short	(.L_18 - .L_17)
.L_17:
        /*004c*/ 	.word	0x00000000
        /*0050*/ 	.short	0x0015
        /*0052*/ 	.short	0x0068
        /*0054*/ 	.byte	0x00, 0xf0, 0x11, 0x00


	//----- nvinfo : EIATTR_KPARAM_INFO
	.align		4
.L_18:
        /*0058*/ 	.byte	0x04, 0x17
        /*005a*/ 	.short	(.L_20 - .L_19)
.L_19:
        /*005c*/ 	.word	0x00000000
        /*0060*/ 	.short	0x0014
        /*0062*/ 	.short	0x0064
        /*0064*/ 	.byte	0x00, 0xf0, 0x11, 0x00


	//----- nvinfo : EIATTR_KPARAM_INFO
	.align		4
.L_20:
        /*0068*/ 	.byte	0x04, 0x17
        /*006a*/ 	.short	(.L_22 - .L_21)
.L_21:
        /*006c*/ 	.word	0x00000000
        /*0070*/ 	.short	0x0013
        /*0072*/ 	.short	0x0060
        /*0074*/ 	.byte	0x00, 0xf0, 0x11, 0x00


	//----- nvinfo : EIATTR_KPARAM_INFO
	.align		4
.L_22:
        /*0078*/ 	.byte	0x04, 0x17
        /*007a*/ 	.short	(.L_24 - .L_23)
.L_23:
        /*007c*/ 	.word	0x00000000
        /*0080*/ 	.short	0x0012
        /*0082*/ 	.short	0x005c
        /*0084*/ 	.byte	0x00, 0xf0, 0x11, 0x00


	//----- nvinfo : EIATTR_KPARAM_INFO
	.align		4
.L_24:
        /*0088*/ 	.byte	0x04, 0x17
        /*008a*/ 	.short	(.L_26 - .L_25)
.L_25:
        /*008c*/ 	.word	0x00000000
        /*0090*/ 	.short	0x0011
        /*0092*/ 	.short	0x0058
        /*0094*/ 	.byte	0x00, 0xf0, 0x11, 0x00


	//----- nvinfo : EIATTR_KPARAM_INFO
	.align		4
.L_26:
        /*0098*/ 	.byte	0x04, 0x17
        /*009a*/ 	.short	(.L_28 - .L_27)
.L_27:
        /*009c*/ 	.word	0x00000000
        /*00a0*/ 	.short	0x0010
        /*00a2*/ 	.short	0x0054
        /*00a4*/ 	.byte	0x00, 0xf0, 0x11, 0x00


	//----- nvinfo : EIATTR_KPARAM_INFO
	.align		4
.L_28:
        /*00a8*/ 	.byte	0x04, 0x17
        /*00aa*/ 	.short	(.L_30 - .L_29)
.L_29:
        /*00ac*/ 	.word	0x00000000
        /*00b0*/ 	.short	0x000f
        /*00b2*/ 	.short	0x0050
        /*00b4*/ 	.byte	0x00, 0xf0, 0x11, 0x00


	//----- nvinfo : EIATTR_KPARAM_INFO
	.align		4
.L_30:
        /*00b8*/ 	.byte	0x04, 0x17
        /*00ba*/ 	.short	(.L_32 - .L_31)
.L_31:
        /*00bc*/ 	.word	0x00000000
        /*00c0*/ 	.short	0x000e
        /*00c2*/ 	.short	0x004c
        /*00c4*/ 	.byte	0x00, 0xf0, 0x11, 0x00


	//----- nvinfo : EIATTR_KPARAM_INFO
	.align		4
.L_32:
        /*00c8*/ 	.byte	0x04, 0x17
        /*00ca*/ 	.short	(.L_34 - .L_33)
.L_33:
        /*00cc*/ 	.word	0x00000000
        /*00d0*/ 	.short	0x000d
        /*00d2*/ 	.short	0x0048
        /*00d4*/ 	.byte	0x00, 0xf0, 0x11, 0x00


	//----- nvinfo : EIATTR_KPARAM_INFO
	.align		4
.L_34:
        /*00d8*/ 	.byte	0x04, 0x17
        /*00da*/ 	.short	(.L_36 - .L_35)
.L_35:
        /*00dc*/ 	.word	0x00000000
        /*00e0*/ 	.short	0x000c
        /*00e2*/ 	.short	0x0044
        /*00e4*/ 	.byte	0x00, 0xf0, 0x11, 0x00


	//----- nvinfo : EIATTR_KPARAM_INFO
	.align		4
.L_36:
        /*00e8*/ 	.byte	0x04, 0x17
        /*00ea*/ 	.short	(.L_38 - .L_37)
.L_37:
        /*00ec*/ 	.word	0x00000000
        /*00f0*/ 	.short	0x000b
        /*00f2*/ 	.short	0x0040
        /*00f4*/ 	.byte	0x00, 0xf0, 0x11, 0x00


	//----- nvinfo : EIATTR_KPARAM_INFO
	.align		4
.L_38:
        /*00f8*/ 	.byte	0x04, 0x17
        /*00fa*/ 	.short	(.L_40 - .L_39)
.L_39:
        /*00fc*/ 	.word	0x00000000
        /*0100*/ 	.short	0x000a
        /*0102*/ 	.short	0x003c
        /*0104*/ 	.byte	0x00, 0xf0, 0x11, 0x00


	//----- nvinfo : EIATTR_KPARAM_INFO
	.align		4
.L_40:
        /*0108*/ 	.byte	0x04, 0x17
        /*010a*/ 	.short	(.L_42 - .L_41)
.L_41:
        /*010c*/ 	.word	0x00000000
        /*0110*/ 	.short	0x0009
        /*0112*/ 	.short	0x0038
        /*0114*/ 	.byte	0x00, 0xf0, 0x11, 0x00


	//----- nvinfo : EIATTR_KPARAM_INFO
	.align		4
.L_42:
        /*0118*/ 	.byte	0x04, 0x17
        /*011a*/ 	.short	(.L_44 - .L_43)
.L_43:
        /*011c*/ 	.word	0x00000000
        /*0120*/ 	.short	0x0008
        /*0122*/ 	.short	0x0034
        /*0124*/ 	.byte	0x00, 0xf0, 0x11, 0x00


	//----- nvinfo : EIATTR_KPARAM_INFO
	.align		4
.L_44:
        /*0128*/ 	.byte	0x04, 0x17
        /*012a*/ 	.short	(.L_46 - .L_45)
.L_45:
        /*012c*/ 	.word	0x00000000
        /*0130*/ 	.short	0x0007
        /*0132*/ 	.short	0x0030
        /*0134*/ 	.byte	0x00, 0xf0, 0x11, 0x00


	//----- nvinfo : EIATTR_KPARAM_INFO
	.align		4
.L_46:
        /*0138*/ 	.byte	0x04, 0x17
        /*013a*/ 	.short	(.L_48 - .L_47)
.L_47:
        /*013c*/ 	.word	0x00000000
        /*0140*/ 	.short	0x0006
        /*0142*/ 	.short	0x002c
        /*0144*/ 	.byte	0x00, 0xf0, 0x11, 0x00


	//----- nvinfo : EIATTR_KPARAM_INFO
	.align		4
.L_48:
        /*0148*/ 	.byte	0x04, 0x17
        /*014a*/ 	.short	(.L_50 - .L_49)
.L_49:
        /*014c*/ 	.word	0x00000000
        /*0150*/ 	.short	0x0005
        /*0152*/ 	.short	0x0028
        /*0154*/ 	.byte	0x00, 0xf0, 0x11, 0x00


	//----- nvinfo : EIATTR_KPARAM_INFO
	.align		4
.L_50:
        /*0158*/ 	.byte	0x04, 0x17
        /*015a*/ 	.short	(.L_52 - .L_51)
.L_51:
        /*015c*/ 	.word	0x00000000
        /*0160*/ 	.short	0x0004
        /*0162*/ 	.short	0x0020
        /*0164*/ 	.byte	0x00, 0xf4, 0x21, 0x00


	//----- nvinfo : EIATTR_KPARAM_INFO
	.align		4
.L_52:
        /*0168*/ 	.byte	0x04, 0x17
        /*016a*/ 	.short	(.L_54 - .L_53)
.L_53:
        /*016c*/ 	.word	0x00000000
        /*0170*/ 	.short	0x0003
        /*0172*/ 	.short	0x0018
        /*0174*/ 	.byte	0x00, 0xf4, 0x21, 0x00


	//----- nvinfo : EIATTR_KPARAM_INFO
	.align		4
.L_54:
        /*0178*/ 	.byte	0x04, 0x17
        /*017a*/ 	.short	(.L_56 - .L_55)
.L_55:
        /*017c*/ 	.word	0x00000000
        /*0180*/ 	.short	0x0002
        /*0182*/ 	.short	0x0010
        /*0184*/ 	.byte	0x00, 0xf4, 0x21, 0x00


	//----- nvinfo : EIATTR_KPARAM_INFO
	.align		4
.L_56:
        /*0188*/ 	.byte	0x04, 0x17
        /*018a*/ 	.short	(.L_58 - .L_57)
.L_57:
        /*018c*/ 	.word	0x00000000
        /*0190*/ 	.short	0x0001
        /*0192*/ 	.short	0x0008
        /*0194*/ 	.byte	0x00, 0xf4, 0x21, 0x00


	//----- nvinfo : EIATTR_KPARAM_INFO
	.align		4
.L_58:
        /*0198*/ 	.byte	0x04, 0x17
        /*019a*/ 	.short	(.L_60 - .L_59)
.L_59:
        /*019c*/ 	.word	0x00000000
        /*01a0*/ 	.short	0x0000
        /*01a2*/ 	.short	0x0000
        /*01a4*/ 	.byte	0x00, 0xf4, 0x21, 0x00


	//----- nvinfo : EIATTR_SPARSE_MMA_MASK
	.align		4
.L_60:
        /*01a8*/ 	.byte	0x03, 0x50
        /*01aa*/ 	.short	0x0000


	//----- nvinfo : EIATTR_MAXREG_COUNT
	.align		4
        /*01ac*/ 	.byte	0x03, 0x1b
        /*01ae*/ 	.short	0x00ff


	//----- nvinfo : EIATTR_NUM_BARRIERS
	.align		4
        /*01b0*/ 	.byte	0x02, 0x4c
        /*01b2*/ 	.byte	0x01
	.zero		1


	//----- nvinfo : EIATTR_MERCURY_ISA_VERSION
	.align		4
        /*01b4*/ 	.byte	0x03, 0x5f
        /*01b6*/ 	.short	0x0101


	//----- nvinfo : EIATTR_COOP_GROUP_MASK_REGIDS
	.align		4
        /*01b8*/ 	.byte	0x04, 0x29
        /*01ba*/ 	.short	(.L_62 - .L_61)


	//   ....[0]....
.L_61:
        /*01bc*/ 	.word	0xffffffff


	//   ....[1]....
        /*01c0*/ 	.word	0xffffffff


	//   ....[2]....
        /*01c4*/ 	.word	0xffffffff


	//   ....[3]....
        /*01c8*/ 	.word	0xffffffff


	//   ....[4]....
        /*01cc*/ 	.word	0xffffffff


	//   ....[5]....
        /*01d0*/ 	.word	0xffffffff


	//   ....[6]....
        /*01d4*/ 	.word	0xffffffff


	//   ....[7]....
        /*01d8*/ 	.word	0xffffffff


	//----- nvinfo : EIATTR_COOP_GROUP_INSTR_OFFSETS
	.align		4
.L_62:
        /*01dc*/ 	.byte	0x04, 0x28
        /*01de*/ 	.short	(.L_64 - .L_63)


	//   ....[0]....
.L_63:
        /*01e0*/ 	.word	0x000011e0


	//   ....[1]....
        /*01e4*/ 	.word	0x00001250


	//   ....[2]....
        /*01e8*/ 	.word	0x00001440


	//   ....[3]....
        /*01ec*/ 	.word	0x000014a0


	//   ....[4]....
        /*01f0*/ 	.word	0x00001fb0


	//   ....[5]....
        /*01f4*/ 	.word	0x00001fd0


	//   ....[6]....
        /*01f8*/ 	.word	0x00002010


	//   ....[7]....
        /*01fc*/ 	.word	0x00002020


	//----- nvinfo : EIATTR_EXIT_INSTR_OFFSETS
	.align		4
.L_64:
        /*0200*/ 	.byte	0x04, 0x1c
        /*0202*/ 	.short	(.L_66 - .L_65)


	//   ....[0]....
.L_65:
        /*0204*/ 	.word	0x00002cc0


	//   ....[1]....
        /*0208*/ 	.word	0x00002cf0


	//----- nvinfo : EIATTR_REQNTID
	.align		4
.L_66:
        /*020c*/ 	.byte	0x04, 0x10
        /*020e*/ 	.short	(.L_68 - .L_67)
.L_67:
        /*0210*/ 	.word	0x00000100
        /*0214*/ 	.word	0x00000001
        /*0218*/ 	.word	0x00000001


	//----- nvinfo : EIATTR_CBANK_PARAM_SIZE
	.align		4
.L_68:
        /*021c*/ 	.byte	0x03, 0x19
        /*021e*/ 	.short	0x0088


	//----- nvinfo : EIATTR_PARAM_CBANK
	.align		4
        /*0220*/ 	.byte	0x04, 0x0a
        /*0222*/ 	.short	(.L_70 - .L_69)
	.align		4
.L_69:
        /*0224*/ 	.word	index@(.nv.constant0.attn_fwd)
        /*0228*/ 	.short	0x0210
        /*022a*/ 	.short	0x0088


	//----- nvinfo : EIATTR_SW_WAR
	.align		4
.L_70:
        /*022c*/ 	.byte	0x04, 0x36
        /*022e*/ 	.short	(.L_72 - .L_71)
.L_71:
        /*0230*/ 	.word	0x00000008
.L_72:


//--------------------- .nv.callgraph             --------------------------
	.section	.nv.callgraph,"",@"SHT_CUDA_CALLGRAPH"
	.align	4
	.sectionentsize	8
	.align		4
        /*0000*/ 	.word	0x00000000
	.align		4
        /*0004*/ 	.word	0xffffffff
	.align		4
        /*0008*/ 	.word	0x00000000
	.align		4
        /*000c*/ 	.word	0xfffffffe
	.align		4
        /*0010*/ 	.word	0x00000000
	.align		4
        /*0014*/ 	.word	0xfffffffd
	.align		4
        /*0018*/ 	.word	0x00000000
	.align		4
        /*001c*/ 	.word	0xfffffffc


//--------------------- .nv.constant4             --------------------------
	.section	.nv.constant4,"a",@progbits
	.align	8
	.align		8
.nv.constant4:
        /*0000*/ 	.dword	_$_str


//--------------------- .text.attn_fwd            --------------------------
	.section	.text.attn_fwd,"ax",@progbits
	.align	128
        .global         attn_fwd
        .type           attn_fwd,@function
        .size           attn_fwd,(.L_x_3 - attn_fwd)
        .other          attn_fwd,@"STO_CUDA_ENTRY STV_DEFAULT"
attn_fwd:
.text.attn_fwd:
[----:B------:R-:W-:Y:S01]  /*0000*/  LDC R1, c[0x0][0x28] ;  /* 0x00000a00ff017b82 */ /* 0x000fe20000000800 */
[----:B------:R-:W0:Y:S07]  /*0010*/  S2R R0, SR_TID.X ;  /* 0x0000000000007919 */ /* 0x000e2e0000002100 */
[----:B------:R-:W1:Y:S01]  /*0020*/  LDC R16, c[0x0][0x248] ;  /* 0x00009200ff107b82 */ /* 0x000e620000000800 */
[----:B------:R-:W-:Y:S01]  /*0030*/  ULDC.64 UR4, c[0x0][0x240] ;  /* 0x0000900000047ab9 */ /* 0x000fe20000000a00 */
[----:B------:R-:W-:Y:S01]  /*0040*/  ULDC.64 UR26, c[0x0][0x208] ;  /* 0x00008200001a7ab9 */ /* 0x000fe20000000a00 */
[----:B------:R-:W2:Y:S05]  /*0050*/  S2R R3, SR_CTAID.X ;  /* 0x0000000000037919 */ /* 0x000eaa0000002500 */
[----:B------:R-:W3:Y:S08]  /*0060*/  S2UR UR24, SR_CTAID.Y ;  /* 0x00000000001879c3 */ /* 0x000ef00000002600 */
[----:B------:R-:W4:Y:S08]  /*0070*/  LDC.64 R24, c[0x0][0x210] ;  /* 0x00008400ff187b82 */ /* 0x000f300000000a00 */
[----:B------:R-:W5:Y:S01]  /*0080*/  LDC R80, c[0x0][0x280] ;  /* 0x0000a000ff507b82 */ /* 0x000f620000000800 */
[----:B0-----:R-:W-:Y:S01]  /*0090*/  SHF.R.U32.HI R79, RZ, 0x6, R0 ;  /* 0x00000006ff4f7819 */ /* 0x001fe20000011600 */
[----:B---3--:R-:W-:Y:S01]  /*00a0*/  UIMAD UR4, UR24, UR4, URZ ;  /* 0x00000004180472a4 */ /* 0x008fe2000f8e023f */
[----:B------:R-:W-:-:S02]  /*00b0*/  LOP3.LUT R14, R0, 0x3f, RZ, 0xc0, !PT ;  /* 0x0000003f000e7812 */ /* 0x000fc400078ec0ff */
[----:B------:R-:W-:Y:S01]  /*00c0*/  SGXT.U32 R79, R79, 0x2 ;  /* 0x000000024f4f781a */ /* 0x000fe20000000000 */
[----:B------:R-:W-:Y:S01]  /*00d0*/  USHF.L.U32 UR6, UR4, 0x1, URZ ;  /* 0x0000000104067899 */ /* 0x000fe2000800063f */
[----:B--2---:R-:W-:-:S03]  /*00e0*/  LEA R78, R3, R14, 0x6 ;  /* 0x0000000e034e7211 */ /* 0x004fc600078e30ff */
[----:B-1----:R-:W-:Y:S02]  /*00f0*/  IMAD R4, R79, R16, RZ ;  /* 0x000000104f047224 */ /* 0x002fe400078e02ff */
[----:B------:R-:W-:Y:S01]  /*0100*/  IMAD R2, R78, UR5, RZ ;  /* 0x000000054e027c24 */ /* 0x000fe2000f8e02ff */
[----:B------:R-:W-:Y:S02]  /*0110*/  UIMAD.WIDE UR4, UR4, 0x2, URZ ;  /* 0x00000002040478a5 */ /* 0x000fe4000f8e023f */
[----:B------:R-:W-:Y:S02]  /*0120*/  LEA R5, R16, R4, 0x2 ;  /* 0x0000000410057211 */ /* 0x000fe400078e10ff */
[C---:B------:R-:W-:Y:S01]  /*0130*/  SHF.L.U32 R3, R2.reuse, 0x1, RZ ;  /* 0x0000000102037819 */ /* 0x040fe200000006ff */
[----:B------:R-:W-:-:S03]  /*0140*/  IMAD.HI R2, R2, 0x2, RZ ;  /* 0x0000000202027827 */ /* 0x000fc600078e02ff */
[----:B----4-:R-:W-:Y:S01]  /*0150*/  IADD3 R24, P0, P1, R3, UR6, R24 ;  /* 0x0000000603187c10 */ /* 0x010fe2000f91e018 */
[----:B------:R-:W-:-:S03]  /*0160*/  IMAD R7, R16, 0x4, R5 ;  /* 0x0000000410077824 */ /* 0x000fc600078e0205 */
[----:B------:R-:W-:Y:S02]  /*0170*/  IADD3.X R26, R2, UR5, R25, P0, P1 ;  /* 0x00000005021a7c10 */ /* 0x000fe400087e2419 */
[----:B------:R-:W-:Y:S02]  /*0180*/  LEA R9, R16, R7, 0x2 ;  /* 0x0000000710097211 */ /* 0x000fe400078e10ff */
[----:B------:R-:W-:Y:S02]  /*0190*/  LEA R2, P0, R4, R24, 0x1 ;  /* 0x0000001804027211 */ /* 0x000fe400078008ff */
[----:B------:R-:W-:Y:S02]  /*01a0*/  LEA R11, R16, R9, 0x2 ;  /* 0x00000009100b7211 */ /* 0x000fe400078e10ff */
[----:B------:R-:W-:Y:S02]  /*01b0*/  LEA.HI.X.SX32 R3, R4, R26, 0x1, P0 ;  /* 0x0000001a04037211 */ /* 0x000fe400000f0eff */
[----:B------:R-:W-:-:S02]  /*01c0*/  LEA R4, P0, R5, R24, 0x1 ;  /* 0x0000001805047211 */ /* 0x000fc400078008ff */
[C---:B------:R-:W-:Y:S01]  /*01d0*/  LEA R15, R16.reuse, R11, 0x2 ;  /* 0x0000000b100f7211 */ /* 0x040fe200078e10ff */
[----:B------:R0:W2:Y:S01]  /*01e0*/  LDG.E.U16 R18, desc[UR26][R2.64] ;  /* 0x0000001a02127981 */ /* 0x0000a2000c1e1500 */
[----:B------:R-:W-:Y:S02]  /*01f0*/  LEA.HI.X.SX32 R5, R5, R26, 0x1, P0 ;  /* 0x0000001a05057211 */ /* 0x000fe400000f0eff */
[-C--:B------:R-:W-:Y:S01]  /*0200*/  LEA R6, P1, R7, R24.reuse, 0x1 ;  /* 0x0000001807067211 */ /* 0x080fe200078208ff */
[----:B------:R-:W-:Y:S01]  /*0210*/  IMAD R13, R16, 0x4, R15 ;  /* 0x00000004100d7824 */ /* 0x000fe200078e020f */
[----:B------:R-:W-:Y:S01]  /*0220*/  LEA R8, P0, R9, R24, 0x1 ;  /* 0x0000001809087211 */ /* 0x000fe200078008ff */
[----:B------:R-:W3:Y:S01]  /*0230*/  LDG.E.U16 R20, desc[UR26][R4.64] ;  /* 0x0000001a04147981 */ /* 0x000ee2000c1e1500 */
[-C--:B------:R-:W-:Y:S02]  /*0240*/  LEA.HI.X.SX32 R7, R7, R26.reuse, 0x1, P1 ;  /* 0x0000001a07077211 */ /* 0x080fe400008f0eff */
[----:B------:R-:W-:-:S02]  /*0250*/  LEA.HI.X.SX32 R9, R9, R26, 0x1, P0 ;  /* 0x0000001a09097211 */ /* 0x000fc400000f0eff */
[-C--:B------:R-:W-:Y:S01]  /*0260*/  LEA R10, P0, R11, R24.reuse, 0x1 ;  /* 0x000000180b0a7211 */ /* 0x080fe200078008ff */
[----:B------:R1:W4:Y:S01]  /*0270*/  LDG.E.U16 R22, desc[UR26][R6.64] ;  /* 0x0000001a06167981 */ /* 0x000322000c1e1500 */
[----:B------:R-:W-:Y:S02]  /*0280*/  LEA R12, P1, R13, R24, 0x1 ;  /* 0x000000180d0c7211 */ /* 0x000fe400078208ff */
[----:B------:R-:W-:Y:S01]  /*0290*/  LEA R16, R16, R13, 0x2 ;  /* 0x0000000d10107211 */ /* 0x000fe200078e10ff */
[----:B------:R-:W3:Y:S01]  /*02a0*/  LDG.E.U16 R8, desc[UR26][R8.64] ;  /* 0x0000001a08087981 */ /* 0x000ee2000c1e1500 */
[-C--:B------:R-:W-:Y:S02]  /*02b0*/  LEA.HI.X.SX32 R11, R11, R26.reuse, 0x1, P0 ;  /* 0x0000001a0b0b7211 */ /* 0x080fe400000f0eff */
[----:B------:R-:W-:Y:S02]  /*02c0*/  LEA.HI.X.SX32 R13, R13, R26, 0x1, P1 ;  /* 0x0000001a0d0d7211 */ /* 0x000fe400008f0eff */
[-C--:B0-----:R-:W-:Y:S01]  /*02d0*/  LEA R2, P0, R15, R24.reuse, 0x1 ;  /* 0x000000180f027211 */ /* 0x081fe200078008ff */
[----:B------:R-:W3:Y:S01]  /*02e0*/  LDG.E.U16 R10, desc[UR26][R10.64] ;  /* 0x0000001a0a0a7981 */ /* 0x000ee2000c1e1500 */
[----:B-1----:R-:W-:-:S02]  /*02f0*/  LEA R6, P1, R16, R24, 0x1 ;  /* 0x0000001810067211 */ /* 0x002fc400078208ff */
[-C--:B------:R-:W-:Y:S01]  /*0300*/  LEA.HI.X.SX32 R3, R15, R26.reuse, 0x1, P0 ;  /* 0x0000001a0f037211 */ /* 0x080fe200000f0eff */
[----:B------:R-:W3:Y:S01]  /*0310*/  LDG.E.U16 R12, desc[UR26][R12.64] ;  /* 0x0000001a0c0c7981 */ /* 0x000ee2000c1e1500 */
[----:B------:R-:W-:-:S03]  /*0320*/  LEA.HI.X.SX32 R7, R16, R26, 0x1, P1 ;  /* 0x0000001a10077211 */ /* 0x000fc600008f0eff */
[----:B------:R0:W3:Y:S04]  /*0330*/  LDG.E.U16 R2, desc[UR26][R2.64] ;  /* 0x0000001a02027981 */ /* 0x0000e8000c1e1500 */
[----:B------:R-:W3:Y:S01]  /*0340*/  LDG.E.U16 R6, desc[UR26][R6.64] ;  /* 0x0000001a06067981 */ /* 0x000ee2000c1e1500 */
[----:B------:R-:W1:Y:S01]  /*0350*/  S2UR UR4, SR_CgaCtaId ;  /* 0x00000000000479c3 */ /* 0x000e620000008800 */
[C---:B------:R-:W-:Y:S01]  /*0360*/  LOP3.LUT R4, R0.reuse, 0xc0, RZ, 0xc0, !PT ;  /* 0x000000c000047812 */ /* 0x040fe200078ec0ff */
[----:B------:R-:W-:Y:S01]  /*0370*/  UMOV UR25, 0x400 ;  /* 0x0000040000197882 */ /* 0x000fe20000000000 */
[----:B------:R-:W-:Y:S02]  /*0380*/  SHF.L.U32 R81, R0, 0x1, RZ ;  /* 0x0000000100517819 */ /* 0x000fe400000006ff */
[----:B------:R-:W-:-:S02]  /*0390*/  ISETP.NE.U32.AND P0, PT, R4, RZ, PT ;  /* 0x000000ff0400720c */ /* 0x000fc40003f05070 */
[----:B------:R-:W-:Y:S02]  /*03a0*/  SHF.R.U32.HI R4, RZ, 0x2, R4 ;  /* 0x00000002ff047819 */ /* 0x000fe40000011604 */
[----:B-----5:R-:W-:Y:S02]  /*03b0*/  ISETP.GE.AND P1, PT, R80, 0x1, PT ;  /* 0x000000015000780c */ /* 0x020fe40003f26270 */
[----:B------:R-:W-:Y:S01]  /*03c0*/  LOP3.LUT R83, R4, 0x1fe, R81, 0x78, !PT ;  /* 0x000001fe04537812 */ /* 0x000fe200078e7851 */
[C---:B------:R-:W-:Y:S01]  /*03d0*/  IMAD.SHL.U32 R82, R0.reuse, 0x4, RZ ;  /* 0x0000000400527824 */ /* 0x040fe200078e00ff */
[C---:B------:R-:W-:Y:S02]  /*03e0*/  SHF.L.U32 R5, R0.reuse, 0x6, RZ ;  /* 0x0000000600057819 */ /* 0x040fe400000006ff */
[----:B------:R-:W-:Y:S02]  /*03f0*/  LOP3.LUT R84, R0, 0x80, RZ, 0xc0, !PT ;  /* 0x0000008000547812 */ /* 0x000fe400078ec0ff */
[----:B------:R-:W-:-:S02]  /*0400*/  SHF.R.S32.HI R85, RZ, 0x3, R0 ;  /* 0x00000003ff557819 */ /* 0x000fc40000011400 */
[----:B0-----:R-:W-:Y:S01]  /*0410*/  SHF.R.S32.HI R3, RZ, 0x4, R0 ;  /* 0x00000004ff037819 */ /* 0x001fe20000011400 */
[----:B-1----:R-:W-:Y:S01]  /*0420*/  ULEA UR25, UR4, UR25, 0x18 ;  /* 0x0000001904197291 */ /* 0x002fe2000f8ec03f */
[----:B------:R-:W-:Y:S02]  /*0430*/  LOP3.LUT R87, R83, 0x40, RZ, 0x3c, !PT ;  /* 0x0000004053577812 */ /* 0x000fe400078e3cff */
[----:B------:R-:W-:Y:S02]  /*0440*/  LOP3.LUT R5, R5, 0x40, RZ, 0xc0, !PT ;  /* 0x0000004005057812 */ /* 0x000fe400078ec0ff */
[----:B------:R-:W-:Y:S02]  /*0450*/  SGXT R85, R85, 0x1 ;  /* 0x000000015555781a */ /* 0x000fe40000000200 */
[----:B------:R-:W-:Y:S02]  /*0460*/  SGXT R3, R3, 0x1 ;  /* 0x000000010303781a */ /* 0x000fe40000000200 */
[----:B------:R-:W-:-:S02]  /*0470*/  SHF.R.U32.HI R16, RZ, 0x1, R84 ;  /* 0x00000001ff107819 */ /* 0x000fc40000011654 */
[----:B------:R-:W-:Y:S02]  /*0480*/  LOP3.LUT R86, R82, 0x180, RZ, 0xc0, !PT ;  /* 0x0000018052567812 */ /* 0x000fe400078ec0ff */
[----:B------:R-:W-:Y:S01]  /*0490*/  SHF.R.S32.HI R88, RZ, 0x5, R0 ;  /* 0x00000005ff587819 */ /* 0x000fe20000011400 */
[----:B------:R-:W-:Y:S01]  /*04a0*/  IMAD.MOV.U32 R90, RZ, RZ, 0x3f800000 ;  /* 0x3f800000ff5a7424 */ /* 0x000fe200078e00ff */
[----:B------:R-:W-:Y:S02]  /*04b0*/  LEA R84, R84, R5, 0x2 ;  /* 0x0000000554547211 */ /* 0x000fe400078e10ff */
[----:B------:R-:W-:Y:S02]  /*04c0*/  CS2R R56, SRZ ;  /* 0x0000000000387805 */ /* 0x000fe4000001ff00 */
[----:B------:R-:W-:Y:S02]  /*04d0*/  LOP3.LUT R85, R16, 0x440, R85, 0x78, !PT ;  /* 0x0000044010557812 */ /* 0x000fe400078e7855 */
[----:B------:R-:W-:-:S02]  /*04e0*/  CS2R R58, SRZ ;  /* 0x00000000003a7805 */ /* 0x000fc4000001ff00 */
[----:B------:R-:W-:Y:S02]  /*04f0*/  LOP3.LUT R86, R86, 0x804, R3, 0xf8, !PT ;  /* 0x0000080456567812 */ /* 0x000fe400078ef803 */
[----:B------:R-:W-:Y:S02]  /*0500*/  CS2R R60, SRZ ;  /* 0x00000000003c7805 */ /* 0x000fe4000001ff00 */
[----:B------:R-:W-:Y:S02]  /*0510*/  MOV R93, 0xff800000 ;  /* 0xff800000005d7802 */ /* 0x000fe40000000f00 */
[----:B------:R-:W-:Y:S02]  /*0520*/  CS2R R62, SRZ ;  /* 0x00000000003e7805 */ /* 0x000fe4000001ff00 */
[----:B------:R-:W-:Y:S02]  /*0530*/  MOV R4, 0x3f800000 ;  /* 0x3f80000000047802 */ /* 0x000fe40000000f00 */
[----:B------:R-:W-:-:S02]  /*0540*/  MOV R101, 0xff800000 ;  /* 0xff80000000657802 */ /* 0x000fc40000000f00 */
[----:B------:R-:W-:Y:S01]  /*0550*/  SGXT R88, R88, 0x1 ;  /* 0x000000015858781a */ /* 0x000fe20000000200 */
[----:B--2---:R0:W-:Y:S04]  /*0560*/  STS.U16 [R83+UR25], R18 ;  /* 0x0000001253007988 */ /* 0x0041e80008000419 */
[----:B----4-:R0:W-:Y:S04]  /*0570*/  STS.U16 [R83+UR25+0x400], R22 ;  /* 0x0004001653007988 */ /* 0x0101e80008000419 */
[----:B---3--:R0:W-:Y:S04]  /*0580*/  STS.U16 [R83+UR25+0x800], R10 ;  /* 0x0008000a53007988 */ /* 0x0081e80008000419 */
[----:B------:R0:W-:Y:S04]  /*0590*/  STS.U16 [R83+UR25+0xc00], R12 ;  /* 0x000c000c53007988 */ /* 0x0001e80008000419 */
[----:B------:R0:W-:Y:S04]  /*05a0*/  STS.U16 [R87+UR25+0x200], R20 ;  /* 0x0002001457007988 */ /* 0x0001e80008000419 */
[----:B------:R0:W-:Y:S04]  /*05b0*/  STS.U16 [R87+UR25+0x600], R8 ;  /* 0x0006000857007988 */ /* 0x0001e80008000419 */
[----:B------:R0:W-:Y:S04]  /*05c0*/  STS.U16 [R87+UR25+0xa00], R2 ;  /* 0x000a000257007988 */ /* 0x0001e80008000419 */
[----:B------:R0:W-:Y:S01]  /*05d0*/  STS.U16 [R87+UR25+0xe00], R6 ;  /* 0x000e000657007988 */ /* 0x0001e20008000419 */
[----:B------:R-:W-:Y:S05]  /*05e0*/  @!P1 BRA `(.L_x_0) ;  /* 0x0000001800c09947 */ /* 0x000fea0003800000 */
[----:B------:R-:W1:Y:S01]  /*05f0*/  LDC.64 R4, c[0x0][0x250] ;  /* 0x00009400ff047b82 */ /* 0x000e620000000a00 */
[----:B0-----:R-:W-:Y:S01]  /*0600*/  LOP3.LUT R6, R0, 0x1f, RZ, 0xc0, !PT ;  /* 0x0000001f00067812 */ /* 0x001fe200078ec0ff */
[----:B------:R-:W-:Y:S01]  /*0610*/  ULDC UR4, c[0x0][0x258] ;  /* 0x0000960000047ab9 */ /* 0x000fe20000000800 */
[--C-:B------:R-:W-:Y:S01]  /*0620*/  SHF.R.U32.HI R7, RZ, 0x5, R0.reuse ;  /* 0x00000005ff077819 */ /* 0x100fe20000011600 */
[----:B------:R-:W-:Y:S01]  /*0630*/  ULDC.64 UR6, c[0x0][0x218] ;  /* 0x0000860000067ab9 */ /* 0x000fe20000000a00 */
[----:B------:R-:W-:Y:S01]  /*0640*/  SHF.R.U32.HI R10, RZ, 0x5, R0 ;  /* 0x00000005ff0a7819 */ /* 0x000fe20000011600 */
[----:B------:R-:W-:Y:S01]  /*0650*/  ULDC.64 UR8, c[0x0][0x220] ;  /* 0x0000880000087ab9 */ /* 0x000fe20000000a00 */
[----:B------:R-:W-:Y:S01]  /*0660*/  R2UR UR28, R7 ;  /* 0x00000000071c72ca */ /* 0x000fe200000e0000 */
[----:B------:R-:W0:Y:S01]  /*0670*/  LDC.64 R2, c[0x0][0x260] ;  /* 0x00009800ff027b82 */ /* 0x000e220000000a00 */
[----:B------:R-:W-:Y:S01]  /*0680*/  IMAD R7, R6, UR4, RZ ;  /* 0x0000000406077c24 */ /* 0x000fe2000f8e02ff */
[----:B------:R-:W-:Y:S01]  /*0690*/  UIADD3 UR29, UR25, 0x1000, URZ ;  /* 0x00001000191d7890 */ /* 0x000fe2000fffe03f */
[----:B------:R-:W-:Y:S01]  /*06a0*/  IMAD.MOV.U32 R89, RZ, RZ, RZ ;  /* 0x000000ffff597224 */ /* 0x000fe200078e00ff */
[----:B------:R-:W-:-:S02]  /*06b0*/  MOV R91, RZ ;  /* 0x000000ff005b7202 */ /* 0x000fc40000000f00 */
[----:B------:R-:W-:Y:S02]  /*06c0*/  CS2R R56, SRZ ;  /* 0x0000000000387805 */ /* 0x000fe4000001ff00 */
[C---:B------:R-:W-:Y:S01]  /*06d0*/  SHF.L.U32 R9, R7.reuse, 0x1, RZ ;  /* 0x0000000107097819 */ /* 0x040fe200000006ff */
[----:B------:R-:W-:Y:S01]  /*06e0*/  IMAD.HI R7, R7, 0x2, RZ ;  /* 0x0000000207077827 */ /* 0x000fe200078e02ff */
[----:B------:R-:W2:Y:S01]  /*06f0*/  LDC R28, c[0x0][0x268] ;  /* 0x00009a00ff1c7b82 */ /* 0x000ea20000000800 */
[----:B------:R-:W-:Y:S01]  /*0700*/  USHF.R.U32.HI UR22, URZ, 0x4, UR29 ;  /* 0x000000043f167899 */ /* 0x000fe2000801161d */
[----:B------:R-:W-:Y:S02]  /*0710*/  MOV R92, 0xff800000 ;  /* 0xff800000005c7802 */ /* 0x000fe40000000f00 */
[----:B------:R-:W-:Y:S01]  /*0720*/  CS2R R58, SRZ ;  /* 0x00000000003a7805 */ /* 0x000fe2000001ff00 */
[----:B------:R-:W-:Y:S01]  /*0730*/  UIADD3 UR4, UR28, 0x18, URZ ;  /* 0x000000181c047890 */ /* 0x000fe2000fffe03f */
[----:B------:R-:W-:Y:S01]  /*0740*/  MOV R90, 0x3f800000 ;  /* 0x3f800000005a7802 */ /* 0x000fe20000000f00 */
[----:B------:R-:W-:Y:S01]  /*0750*/  UIADD3 UR5, UR28, 0x38, URZ ;  /* 0x000000381c057890 */ /* 0x000fe2000fffe03f */
[----:B------:R-:W-:Y:S01]  /*0760*/  CS2R R60, SRZ ;  /* 0x00000000003c7805 */ /* 0x000fe2000001ff00 */
[----:B-1----:R-:W-:Y:S01]  /*0770*/  IMAD R4, R4, UR24, RZ ;  /* 0x0000001804047c24 */ /* 0x002fe2000f8e02ff */
[----:B------:R-:W-:Y:S01]  /*0780*/  USGXT.U32 UR22, UR22, 0xe ;  /* 0x0000000e1616789a */ /* 0x000fe20008000000 */
[----:B------:R-:W-:Y:S01]  /*0790*/  CS2R R62, SRZ ;  /* 0x00000000003e7805 */ /* 0x000fe2000001ff00 */
[----:B------:R-:W-:Y:S01]  /*07a0*/  ULDC UR30, c[0x0][0x238] ;  /* 0x00008e00001e7ab9 */ /* 0x000fe20000000800 */
[----:B------:R-:W-:Y:S01]  /*07b0*/  IMAD R13, R5, UR5, RZ ;  /* 0x00000005050d7c24 */ /* 0x000fe2000f8e02ff */
[C---:B------:R-:W-:Y:S01]  /*07c0*/  SHF.L.U32 R6, R4.reuse, 0x1, RZ ;  /* 0x0000000104067819 */ /* 0x040fe200000006ff */
[----:B------:R-:W-:Y:S01]  /*07d0*/  IMAD.HI R4, R4, 0x2, RZ ;  /* 0x0000000204047827 */ /* 0x000fe200078e02ff */
[----:B------:R-:W-:-:S02]  /*07e0*/  UIADD3 UR10, UP0, UR22, 0x2, URZ ;  /* 0x00000002160a7890 */ /* 0x000fc4000ff1e03f */
[----:B------:R-:W-:Y:S01]  /*07f0*/  IADD3 R21, P1, P2, R9, UR6, R6 ;  /* 0x0000000609157c10 */ /* 0x000fe2000fa3e006 */
[----:B0-----:R-:W-:Y:S01]  /*0800*/  IMAD R2, R2, UR24, RZ ;  /* 0x0000001802027c24 */ /* 0x001fe2000f8e02ff */
[----:B------:R-:W-:Y:S01]  /*0810*/  SGXT.U32 R6, R10, 0x3 ;  /* 0x000000030a06781a */ /* 0x000fe20000000000 */
[----:B------:R-:W-:Y:S01]  /*0820*/  IMAD R14, R14, R3, RZ ;  /* 0x000000030e0e7224 */ /* 0x000fe200078e02ff */
[----:B------:R-:W-:Y:S01]  /*0830*/  IADD3.X R27, R7, UR7, R4, P1, P2 ;  /* 0x00000007071b7c10 */ /* 0x000fe20008fe4404 */
[----:B------:R-:W-:Y:S01]  /*0840*/  USHF.R.U32.HI UR6, URZ, 0x4, UR25 ;  /* 0x000000043f067899 */ /* 0x000fe20008011619 */
[----:B------:R-:W-:Y:S01]  /*0850*/  SHF.L.U32 R8, R2, 0x1, RZ ;  /* 0x0000000102087819 */ /* 0x000fe200000006ff */
[C---:B------:R-:W-:Y:S01]  /*0860*/  IMAD.SHL.U32 R11, R14.reuse, 0x2, RZ ;  /* 0x000000020e0b7824 */ /* 0x040fe200078e00ff */
[----:B------:R-:W-:Y:S01]  /*0870*/  UMOV UR7, URZ ;  /* 0x0000003f00077c82 */ /* 0x000fe20008000000 */
[----:B------:R-:W-:Y:S01]  /*0880*/  IMAD.HI R9, R14, 0x2, RZ ;  /* 0x000000020e097827 */ /* 0x000fe200078e02ff */
[----:B------:R-:W-:-:S02]  /*0890*/  USGXT.U32 UR6, UR6, 0xe ;  /* 0x0000000e0606789a */ /* 0x000fc40008000000 */
[----:B------:R-:W-:Y:S01]  /*08a0*/  IADD3 R77, P3, P4, R11, UR8, R8 ;  /* 0x000000080b4d7c10 */ /* 0x000fe2000fc7e008 */
[----:B------:R-:W-:Y:S01]  /*08b0*/  IMAD.HI R8, R2, 0x2, RZ ;  /* 0x0000000202087827 */ /* 0x000fe200078e02ff */
[----:B------:R-:W-:Y:S01]  /*08c0*/  UMOV UR8, 0x80 ;  /* 0x0000008000087882 */ /* 0x000fe20000000000 */
[----:B------:R-:W-:Y:S02]  /*08d0*/  UMOV UR21, 0x40000040 ;  /* 0x4000004000157882 */ /* 0x000fe40000000000 */
[----:B------:R-:W-:Y:S01]  /*08e0*/  IMAD R2, R6, R5, RZ ;  /* 0x0000000506027224 */ /* 0x000fe200078e02ff */
[----:B------:R-:W-:Y:S01]  /*08f0*/  IADD3.X R29, R9, UR9, R8, P3, P4 ;  /* 0x00000009091d7c10 */ /* 0x000fe20009fe8408 */
[----:B------:R-:W-:Y:S01]  /*0900*/  IMAD R11, R5, UR4, RZ ;  /* 0x00000004050b7c24 */ /* 0x000fe2000f8e02ff */
[-C--:B------:R-:W-:Y:S01]  /*0910*/  LEA R12, P4, R13, R21.reuse, 0x1 ;  /* 0x000000150d0c7211 */ /* 0x080fe200078808ff */
[----:B--2---:R-:W-:Y:S01]  /*0920*/  IMAD R23, R79, R28, RZ ;  /* 0x0000001c4f177224 */ /* 0x004fe200078e02ff */
[C---:B------:R-:W-:Y:S01]  /*0930*/  LEA R4, R5.reuse, R2, 0x3 ;  /* 0x0000000205047211 */ /* 0x040fe200078e18ff */
[----:B------:R-:W-:Y:S01]  /*0940*/  UMOV UR4, URZ ;  /* 0x0000003f00047c82 */ /* 0x000fe20008000000 */
[-C--:B------:R-:W-:Y:S01]  /*0950*/  LEA R6, P1, R2, R21.reuse, 0x1 ;  /* 0x0000001502067211 */ /* 0x080fe200078208ff */
[----:B------:R-:W-:Y:S01]  /*0960*/  UIADD3.X UR11, UR4, -0x7fffffe0, URZ, UP0, !UPT ;  /* 0x80000020040b7890 */ /* 0x000fe200087fe43f */
[----:B------:R-:W-:Y:S01]  /*0970*/  LEA R8, P2, R4, R21, 0x1 ;  /* 0x0000001504087211 */ /* 0x000fe200078408ff */
[----:B------:R-:W-:Y:S01]  /*0980*/  IMAD R22, R5, 0x8, R4 ;  /* 0x0000000805167824 */ /* 0x000fe200078e0204 */
[----:B------:R-:W-:Y:S01]  /*0990*/  LEA.HI.X.SX32 R7, R2, R27, 0x1, P1 ;  /* 0x0000001b02077211 */ /* 0x000fe200008f0eff */
[----:B------:R-:W-:Y:S01]  /*09a0*/  UMOV UR9, 0x40000040 ;  /* 0x4000004000097882 */ /* 0x000fe20000000000 */
[----:B------:R-:W-:Y:S01]  /*09b0*/  LEA R10, P3, R11, R21, 0x1 ;  /* 0x000000150b0a7211 */ /* 0x000fe200078608ff */
[----:B------:R-:W-:Y:S01]  /*09c0*/  UIADD3.64 UR8, UR6, UR8, URZ ;  /* 0x0000000806087297 */ /* 0x000fe2000fffe03f */
[C---:B------:R-:W-:Y:S01]  /*09d0*/  LEA R24, R5.reuse, R22, 0x4 ;  /* 0x0000001605187211 */ /* 0x040fe200078e20ff */
[----:B------:R-:W-:Y:S01]  /*09e0*/  UIADD3.64 UR14, UR10, 0x7e, URZ ;  /* 0x0000007e0a0e7897 */ /* 0x000fe2000fffe03f */
[----:B------:R-:W-:Y:S01]  /*09f0*/  LEA R25, R28, R23, 0x2 ;  /* 0x000000171c197211 */ /* 0x000fe200078e10ff */
[----:B------:R-:W-:Y:S01]  /*0a00*/  UIADD3.64 UR18, UR10, 0x80, URZ ;  /* 0x000000800a127897 */ /* 0x000fe2000fffe03f */
[----:B------:R-:W-:Y:S01]  /*0a10*/  LEA R2, R5, R24, 0x3 ;  /* 0x0000001805027211 */ /* 0x000fe200078e18ff */
[----:B------:R-:W-:Y:S01]  /*0a20*/  UMOV UR20, UR6 ;  /* 0x0000000600147c82 */ /* 0x000fe20008000000 */
[----:B------:R-:W-:-:S02]  /*0a30*/  LEA.HI.X.SX32 R9, R4, R27, 0x1, P2 ;  /* 0x0000001b04097211 */ /* 0x000fc400010f0eff */
[----:B------:R-:W-:Y:S01]  /*0a40*/  LEA.HI.X.SX32 R11, R11, R27, 0x1, P3 ;  /* 0x0000001b0b0b7211 */ /* 0x000fe200018f0eff */
[----:B------:R-:W-:Y:S01]  /*0a50*/  IMAD R4, R5, 0x8, R2 ;  /* 0x0000000805047824 */ /* 0x000fe200078e0202 */
[----:B------:R-:W-:Y:S02]  /*0a60*/  LEA R18, P3, R2, R21, 0x1 ;  /* 0x0000001502127211 */ /* 0x000fe400078608ff */
[----:B------:R-:W-:Y:S02]  /*0a70*/  LEA R26, R28, R25, 0x2 ;  /* 0x000000191c1a7211 */ /* 0x000fe400078e10ff */
[----:B------:R-:W-:Y:S02]  /*0a80*/  LEA.HI.X.SX32 R13, R13, R27, 0x1, P4 ;  /* 0x0000001b0d0d7211 */ /* 0x000fe400020f0eff */
[----:B------:R-:W-:Y:S02]  /*0a90*/  LEA R20, P4, R4, R21, 0x1 ;  /* 0x0000001504147211 */ /* 0x000fe400078808ff */
[----:B------:R-:W-:-:S02]  /*0aa0*/  LEA.HI.X.SX32 R19, R2, R27, 0x1, P3 ;  /* 0x0000001b02137211 */ /* 0x000fc400018f0eff */
[----:B------:R-:W-:Y:S02]  /*0ab0*/  LEA R2, R28, R26, 0x2 ;  /* 0x0000001a1c027211 */ /* 0x000fe400078e10ff */
[-C--:B------:R-:W-:Y:S02]  /*0ac0*/  LEA R14, P1, R22, R21.reuse, 0x1 ;  /* 0x00000015160e7211 */ /* 0x080fe400078208ff */
[----:B------:R-:W-:Y:S02]  /*0ad0*/  LEA R16, P2, R24, R21, 0x1 ;  /* 0x0000001518107211 */ /* 0x000fe400078408ff */
[-C--:B------:R-:W-:Y:S02]  /*0ae0*/  LEA.HI.X.SX32 R21, R4, R27.reuse, 0x1, P4 ;  /* 0x0000001b04157211 */ /* 0x080fe400020f0eff */
[----:B------:R-:W-:Y:S02]  /*0af0*/  LEA R4, R28, R2, 0x2 ;  /* 0x000000021c047211 */ /* 0x000fe400078e10ff */
[----:B------:R-:W-:-:S02]  /*0b00*/  LEA.HI.X.SX32 R15, R22, R27, 0x1, P1 ;  /* 0x0000001b160f7211 */ /* 0x000fc400008f0eff */
[----:B------:R-:W-:Y:S02]  /*0b10*/  LEA.HI.X.SX32 R17, R24, R27, 0x1, P2 ;  /* 0x0000001b18117211 */ /* 0x000fe400010f0eff */
[C---:B------:R-:W-:Y:S02]  /*0b20*/  LEA R22, P1, R23.reuse, R77, 0x1 ;  /* 0x0000004d17167211 */ /* 0x040fe400078208ff */
[----:B------:R-:W-:Y:S02]  /*0b30*/  LEA R24, R28, R4, 0x2 ;  /* 0x000000041c187211 */ /* 0x000fe400078e10ff */
[----:B------:R-:W-:Y:S02]  /*0b40*/  LEA.HI.X.SX32 R23, R23, R29, 0x1, P1 ;  /* 0x0000001d17177211 */ /* 0x000fe400008f0eff */
[-C--:B------:R-:W-:Y:S01]  /*0b50*/  LEA R68, P1, R2, R77.reuse, 0x1 ;  /* 0x0000004d02447211 */ /* 0x080fe200078208ff */
[----:B------:R-:W-:Y:S01]  /*0b60*/  IMAD R27, R28, 0x4, R24 ;  /* 0x000000041c1b7824 */ /* 0x000fe200078e0218 */
[----:B------:R-:W-:-:S02]  /*0b70*/  LEA R64, P2, R25, R77, 0x1 ;  /* 0x0000004d19407211 */ /* 0x000fc400078408ff */
[----:B------:R-:W-:Y:S02]  /*0b80*/  LEA.HI.X.SX32 R69, R2, R29, 0x1, P1 ;  /* 0x0000001d02457211 */ /* 0x000fe400008f0eff */
[----:B------:R-:W-:Y:S02]  /*0b90*/  LEA R66, P3, R26, R77, 0x1 ;  /* 0x0000004d1a427211 */ /* 0x000fe400078608ff */
[----:B------:R-:W-:Y:S02]  /*0ba0*/  LEA R2, R28, R27, 0x2 ;  /* 0x0000001b1c027211 */ /* 0x000fe400078e10ff */
[-C--:B------:R-:W-:Y:S02]  /*0bb0*/  LEA.HI.X.SX32 R65, R25, R29.reuse, 0x1, P2 ;  /* 0x0000001d19417211 */ /* 0x080fe400010f0eff */
[----:B------:R-:W-:Y:S02]  /*0bc0*/  LEA.HI.X.SX32 R67, R26, R29, 0x1, P3 ;  /* 0x0000001d1a437211 */ /* 0x000fe400018f0eff */
[----:B------:R-:W-:-:S02]  /*0bd0*/  LEA R70, P1, R4, R77, 0x1 ;  /* 0x0000004d04467211 */ /* 0x000fc400078208ff */
[-C--:B------:R-:W-:Y:S02]  /*0be0*/  LEA R76, P4, R2, R77.reuse, 0x1 ;  /* 0x0000004d024c7211 */ /* 0x080fe400078808ff */
[-C--:B------:R-:W-:Y:S02]  /*0bf0*/  LEA R72, P2, R24, R77.reuse, 0x1 ;  /* 0x0000004d18487211 */ /* 0x080fe400078408ff */
[----:B------:R-:W-:Y:S02]  /*0c00*/  LEA R74, P3, R27, R77, 0x1 ;  /* 0x0000004d1b4a7211 */ /* 0x000fe400078608ff */
[-C--:B------:R-:W-:Y:S02]  /*0c10*/  LEA.HI.X.SX32 R71, R4, R29.reuse, 0x1, P1 ;  /* 0x0000001d04477211 */ /* 0x080fe400008f0eff */
[-C--:B------:R-:W-:Y:S02]  /*0c20*/  LEA.HI.X.SX32 R77, R2, R29.reuse, 0x1, P4 ;  /* 0x0000001d024d7211 */ /* 0x080fe400020f0eff */
[----:B------:R-:W-:-:S02]  /*0c30*/  LEA.HI.X.SX32 R73, R24, R29, 0x1, P2 ;  /* 0x0000001d18497211 */ /* 0x000fc400010f0eff */
[----:B------:R-:W-:Y:S02]  /*0c40*/  LEA.HI.X.SX32 R75, R27, R29, 0x1, P3 ;  /* 0x0000001d1b4b7211 */ /* 0x000fe400018f0eff */
[----:B------:R-:W-:Y:S02]  /*0c50*/  MOV R4, 0x3f800000 ;  /* 0x3f80000000047802 */ /* 0x000fe40000000f00 */
[----:B------:R-:W-:-:S07]  /*0c60*/  MOV R2, 0xff800000 ;  /* 0xff80000000027802 */ /* 0x000fce0000000f00 */
.L_x_1:
[----:B------:R-:W-:-:S04]  /*0c70*/  IMAD.WIDE R24, R89, 0x2, R6 ;  /* 0x0000000259187825 */ /* 0x000fc800078e0206 */
[C---:B------:R-:W-:Y:S02]  /*0c80*/  IMAD.WIDE R26, R89.reuse, 0x2, R8 ;  /* 0x00000002591a7825 */ /* 0x040fe400078e0208 */
[----:B------:R-:W2:Y:S02]  /*0c90*/  LDG.E.U16 R24, desc[UR26][R24.64] ;  /* 0x0000001a18187981 */ /* 0x000ea4000c1e1500 */
[C---:B------:R-:W-:Y:S02]  /*0ca0*/  IMAD.WIDE R28, R89.reuse, 0x2, R14 ;  /* 0x00000002591c7825 */ /* 0x040fe400078e020e */
[----:B------:R-:W3:Y:S02]  /*0cb0*/  LDG.E.U16 R94, desc[UR26][R26.64] ;  /* 0x0000001a1a5e7981 */ /* 0x000ee4000c1e1500 */
[C---:B------:R-:W-:Y:S02]  /*0cc0*/  IMAD.WIDE R30, R89.reuse, 0x2, R10 ;  /* 0x00000002591e7825 */ /* 0x040fe400078e020a */
[----:B------:R-:W4:Y:S02]  /*0cd0*/  LDG.E.U16 R96, desc[UR26][R28.64] ;  /* 0x0000001a1c607981 */ /* 0x000f24000c1e1500 */
[----:B------:R-:W-:-:S02]  /*0ce0*/  IMAD.WIDE R32, R89, 0x2, R16 ;  /* 0x0000000259207825 */ /* 0x000fc400078e0210 */
[----:B------:R-:W5:Y:S02]  /*0cf0*/  LDG.E.U16 R98, desc[UR26][R30.64] ;  /* 0x0000001a1e627981 */ /* 0x000f64000c1e1500 */
[C---:B------:R-:W-:Y:S02]  /*0d00*/  IMAD.WIDE R34, R89.reuse, 0x2, R18 ;  /* 0x0000000259227825 */ /* 0x040fe400078e0212 */
[----:B------:R-:W5:Y:S02]  /*0d10*/  LDG.E.U16 R100, desc[UR26][R32.64] ;  /* 0x0000001a20647981 */ /* 0x000f64000c1e1500 */
[C---:B------:R-:W-:Y:S02]  /*0d20*/  IMAD.WIDE R36, R89.reuse, 0x2, R20 ;  /* 0x0000000259247825 */ /* 0x040fe400078e0214 */
[----:B------:R-:W5:Y:S02]  /*0d30*/  LDG.E.U16 R102, desc[UR26][R34.64] ;  /* 0x0000001a22667981 */ /* 0x000f64000c1e1500 */
[----:B------:R-:W-:-:S02]  /*0d40*/  IMAD.WIDE R38, R89, 0x2, R12 ;  /* 0x0000000259267825 */ /* 0x000fc400078e020c */
[----:B------:R-:W5:Y:S04]  /*0d50*/  LDG.E.U16 R104, desc[UR26][R36.64] ;  /* 0x0000001a24687981 */ /* 0x000f68000c1e1500 */
[----:B------:R-:W5:Y:S01]  /*0d60*/  LDG.E.U16 R106, desc[UR26][R38.64] ;  /* 0x0000001a266a7981 */ /* 0x000f62000c1e1500 */
[----:B------:R-:W-:Y:S06]  /*0d70*/  BAR.SYNC.DEFER_BLOCKING 0x0 ;  /* 0x0000000000007b1d */ /* 0x000fec0000010000 */
[----:B------:R-:W-:Y:S01]  /*0d80*/  UMOV UR23, 0x80000020 ;  /* 0x8000002000177882 */ /* 0x000fe20000000000 */
[----:B------:R-:W-:Y:S01]  /*0d90*/  UMOV UR12, UR20 ;  /* 0x00000014000c7c82 */ /* 0x000fe20008000000 */
[----:B------:R-:W-:Y:S01]  /*0da0*/  UMOV UR13, UR21 ;  /* 0x00000015000d7c82 */ /* 0x000fe20008000000 */
[----:B------:R-:W-:Y:S01]  /*0db0*/  UMOV UR16, UR8 ;  /* 0x0000000800107c82 */ /* 0x000fe20008000000 */
[----:B------:R-:W-:Y:S01]  /*0dc0*/  UMOV UR17, UR9 ;  /* 0x0000000900117c82 */ /* 0x000fe20008000000 */
[C---:B------:R-:W-:Y:S01]  /*0dd0*/  IMAD.WIDE R108, R91.reuse, 0x2, R74 ;  /* 0x000000025b6c7825 */ /* 0x040fe200078e024a */
[----:B--2---:R0:W-:Y:S04]  /*0de0*/  STS.U16 [R83+UR25+0x1000], R24 ;  /* 0x0010001853007988 */ /* 0x0041e80008000419 */
[----:B---3--:R-:W-:Y:S04]  /*0df0*/  STS.U16 [R83+UR25+0x1200], R94 ;  /* 0x0012005e53007988 */ /* 0x008fe80008000419 */
[----:B----4-:R-:W-:Y:S04]  /*0e00*/  STS.U16 [R83+UR25+0x1400], R96 ;  /* 0x0014006053007988 */ /* 0x010fe80008000419 */
[----:B-----5:R-:W-:Y:S04]  /*0e10*/  STS.U16 [R83+UR25+0x1600], R98 ;  /* 0x0016006253007988 */ /* 0x020fe80008000419 */
[----:B------:R-:W-:Y:S04]  /*0e20*/  STS.U16 [R83+UR25+0x1800], R100 ;  /* 0x0018006453007988 */ /* 0x000fe80008000419 */
[----:B------:R1:W-:Y:S04]  /*0e30*/  STS.U16 [R83+UR25+0x1a00], R102 ;  /* 0x001a006653007988 */ /* 0x0003e80008000419 */
[----:B------:R2:W-:Y:S04]  /*0e40*/  STS.U16 [R83+UR25+0x1c00], R104 ;  /* 0x001c006853007988 */ /* 0x0005e80008000419 */
[----:B------:R3:W-:Y:S01]  /*0e50*/  STS.U16 [R83+UR25+0x1e00], R106 ;  /* 0x001e006a53007988 */ /* 0x0007e20008000419 */
[----:B------:R4:W-:Y:S06]  /*0e60*/  MEMBAR.ALL.CTA ;  /* 0x0000000000007992 */ /* 0x0009ec0000008000 */
[----:B----4-:R-:W4:Y:S02]  /*0e70*/  FENCE.VIEW.ASYNC.S ;  /* 0x00000000000073c6 */ /* 0x010f240000000000 */
[----:B----4-:R-:W-:Y:S06]  /*0e80*/  BAR.SYNC.DEFER_BLOCKING 0x0 ;  /* 0x0000000000007b1d */ /* 0x010fec0000010000 */
[----:B0-----:R-:W-:Y:S01]  /*0e90*/  WARPGROUP.ARRIVE ;  /* 0x00000000000079c5 */ /* 0x001fe20000000000 */
[C---:B-1----:R-:W-:Y:S01]  /*0ea0*/  IMAD.WIDE R102, R91.reuse, 0x2, R22 ;  /* 0x000000025b667825 */ /* 0x042fe200078e0216 */
[----:B------:R-:W4:Y:S04]  /*0eb0*/  LDG.E.U16 R108, desc[UR26][R108.64] ;  /* 0x0000001a6c6c7981 */ /* 0x000f28000c1e1500 */
[----:B------:R-:W-:Y:S01]  /*0ec0*/  HGMMA.64x32x16.F32.BF16 R40, gdesc[UR20].tnspA, RZ, !UPT ;  /* 0x20600000142879f0 */ /* 0x000fe2000c7018ff */
[C---:B--2---:R-:W-:Y:S01]  /*0ed0*/  IMAD.WIDE R104, R91.reuse, 0x2, R66 ;  /* 0x000000025b687825 */ /* 0x044fe200078e0242 */
[----:B------:R-:W2:Y:S03]  /*0ee0*/  LDG.E.U16 R102, desc[UR26][R102.64] ;  /* 0x0000001a66667981 */ /* 0x000ea6000c1e1500 */
[----:B---3--:R-:W-:-:S02]  /*0ef0*/  IMAD.WIDE R106, R91, 0x2, R70 ;  /* 0x000000025b6a7825 */ /* 0x008fc400078e0246 */
[----:B------:R-:W3:Y:S02]  /*0f00*/  LDG.E.U16 R104, desc[UR26][R104.64] ;  /* 0x0000001a68687981 */ /* 0x000ee4000c1e1500 */
[C---:B------:R-:W-:Y:S02]  /*0f10*/  IMAD.WIDE R100, R91.reuse, 0x2, R64 ;  /* 0x000000025b647825 */ /* 0x040fe400078e0240 */
[----:B------:R-:W5:Y:S02]  /*0f20*/  LDG.E.U16 R106, desc[UR26][R106.64] ;  /* 0x0000001a6a6a7981 */ /* 0x000f64000c1e1500 */
[----:B------:R-:W-:Y:S02]  /*0f30*/  IMAD.WIDE R98, R91, 0x2, R76 ;  /* 0x000000025b627825 */ /* 0x000fe400078e024c */
[----:B------:R0:W4:Y:S01]  /*0f40*/  LDG.E.U16 R100, desc[UR26][R100.64] ;  /* 0x0000001a64647981 */ /* 0x000122000c1e1500 */
[----:B------:R-:W-:Y:S04]  /*0f50*/  HGMMA.64x32x16.F32.BF16 R40, gdesc[UR8].tnspA, R40 ;  /* 0x20600000082879f0 */ /* 0x000fe80008701828 */
[----:B------:R-:W-:Y:S04]  /*0f60*/  HGMMA.64x32x16.F32.BF16 R24, gdesc[UR12].tnspA, RZ, !UPT ;  /* 0x206000000c1879f0 */ /* 0x000fe8000c7018ff */
[----:B------:R-:W-:Y:S03]  /*0f70*/  HGMMA.64x32x16.F32.BF16 R24, gdesc[UR16].tnspA, R24, gsb0 ;  /* 0x20600000101879f0 */ /* 0x000fe60008001818 */
[----:B------:R-:W-:-:S02]  /*0f80*/  WARPGROUP.DEPBAR.LE gsb0, 0x0 ;  /* 0x00008000000079c5 */ /* 0x000fc40000010000 */
[----:B------:R-:W-:Y:S01]  /*0f90*/  FMUL R93, R40, UR30 ;  /* 0x0000001e285d7c20 */ /* 0x000fe20008400000 */
[----:B------:R-:W-:-:S05]  /*0fa0*/  FMUL R94, R41, UR30 ;  /* 0x0000001e295e7c20 */ /* 0x000fca0008400000 */
[----:B------:R-:W-:Y:S01]  /*0fb0*/  FMNMX R96, R93, R94, !PT ;  /* 0x0000005e5d607209 */ /* 0x000fe20007800000 */
[----:B------:R-:W-:Y:S01]  /*0fc0*/  FMUL R93, R44, UR30 ;  /* 0x0000001e2c5d7c20 */ /* 0x000fe20008400000 */
[----:B------:R-:W-:-:S04]  /*0fd0*/  FMUL R94, R45, UR30 ;  /* 0x0000001e2d5e7c20 */ /* 0x000fc80008400000 */
[----:B------:R-:W-:Y:S01]  /*0fe0*/  FMNMX R93, R93, R96, !PT ;  /* 0x000000605d5d7209 */ /* 0x000fe20007800000 */
[----:B------:R-:W-:-:S03]  /*0ff0*/  IMAD.WIDE R96, R91, 0x2, R72 ;  /* 0x000000025b607825 */ /* 0x000fc600078e0248 */
[----:B------:R-:W-:Y:S01]  /*1000*/  FMNMX R114, R94, R93, !PT ;  /* 0x0000005d5e727209 */ /* 0x000fe20007800000 */
[----:B------:R-:W-:Y:S01]  /*1010*/  FMUL R93, R48, UR30 ;  /* 0x0000001e305d7c20 */ /* 0x000fe20008400000 */
[----:B------:R-:W-:Y:S01]  /*1020*/  IMAD.WIDE R94, R91, 0x2, R68 ;  /* 0x000000025b5e7825 */ /* 0x000fe200078e0244 */
[----:B------:R-:W4:Y:S03]  /*1030*/  LDG.E.U16 R112, desc[UR26][R96.64] ;  /* 0x0000001a60707981 */ /* 0x000f26000c1e1500 */
[----:B------:R-:W-:Y:S01]  /*1040*/  FMNMX R116, R93, R114, !PT ;  /* 0x000000725d747209 */ /* 0x000fe20007800000 */
[----:B------:R1:W4:Y:S04]  /*1050*/  LDG.E.U16 R110, desc[UR26][R94.64] ;  /* 0x0000001a5e6e7981 */ /* 0x000328000c1e1500 */
[----:B------:R1:W4:Y:S01]  /*1060*/  LDG.E.U16 R114, desc[UR26][R98.64] ;  /* 0x0000001a62727981 */ /* 0x000322000c1e1500 */
[----:B0-----:R-:W-:Y:S01]  /*1070*/  FMUL R101, R49, UR30 ;  /* 0x0000001e31657c20 */ /* 0x001fe20008400000 */
[----:B------:R-:W-:Y:S01]  /*1080*/  FMUL R93, R52, UR30 ;  /* 0x0000001e345d7c20 */ /* 0x000fe20008400000 */
[----:B------:R-:W-:Y:S03]  /*1090*/  BAR.SYNC.DEFER_BLOCKING 0x0 ;  /* 0x0000000000007b1d */ /* 0x000fe60000010000 */
[----:B------:R-:W-:Y:S01]  /*10a0*/  FMNMX R116, R101, R116, !PT ;  /* 0x0000007465747209 */ /* 0x000fe20007800000 */
[----:B------:R-:W-:-:S03]  /*10b0*/  FMUL R101, R53, UR30 ;  /* 0x0000001e35657c20 */ /* 0x000fc60008400000 */
[----:B------:R-:W-:Y:S01]  /*10c0*/  FMNMX R116, R93, R116, !PT ;  /* 0x000000745d747209 */ /* 0x000fe20007800000 */
[----:B------:R-:W-:-:S03]  /*10d0*/  FMUL R93, R24, UR30 ;  /* 0x0000001e185d7c20 */ /* 0x000fc60008400000 */
[----:B------:R-:W-:Y:S01]  /*10e0*/  FMNMX R116, R101, R116, !PT ;  /* 0x0000007465747209 */ /* 0x000fe20007800000 */
[----:B-1----:R-:W-:-:S03]  /*10f0*/  FMUL R94, R25, UR30 ;  /* 0x0000001e195e7c20 */ /* 0x002fc60008400000 */
[----:B------:R-:W-:Y:S01]  /*1100*/  FMNMX R95, R93, R116, !PT ;  /* 0x000000745d5f7209 */ /* 0x000fe20007800000 */
[----:B------:R-:W-:-:S03]  /*1110*/  FMUL R93, R28, UR30 ;  /* 0x0000001e1c5d7c20 */ /* 0x000fc60008400000 */
        /* <DEDUP_REMOVED lines=10> */
[----:B------:R-:W-:-:S04]  /*11c0*/  FMNMX R93, R93, R96, !PT ;  /* 0x000000605d5d7209 */ /* 0x000fc80007800000 */
[----:B------:R-:W-:-:S05]  /*11d0*/  FMNMX R97, R94, R93, !PT ;  /* 0x0000005d5e617209 */ /* 0x000fca0007800000 */
[----:B------:R-:W0:Y:S01]  /*11e0*/  SHFL.BFLY PT, R94, R97, 0x2, 0x1f ;  /* 0x0c401f00615e7f89 */ /* 0x000e2200000e0000 */
[----:B------:R-:W-:Y:S01]  /*11f0*/  FMUL R93, R42, UR30 ;  /* 0x0000001e2a5d7c20 */ /* 0x000fe20008400000 */
[----:B------:R-:W-:Y:S01]  /*1200*/  FMUL R95, R46, UR30 ;  /* 0x0000001e2e5f7c20 */ /* 0x000fe20008400000 */
[----:B0-----:R-:W-:Y:S01]  /*1210*/  FMNMX R98, R97, R94, !PT ;  /* 0x0000005e61627209 */ /* 0x001fe20007800000 */
[----:B------:R-:W-:-:S05]  /*1220*/  FMUL R94, R43, UR30 ;  /* 0x0000001e2b5e7c20 */ /* 0x000fca0008400000 */
[----:B------:R-:W-:Y:S01]  /*1230*/  FMNMX R94, R93, R94, !PT ;  /* 0x0000005e5d5e7209 */ /* 0x000fe20007800000 */
[----:B------:R-:W-:Y:S01]  /*1240*/  FMUL R93, R47, UR30 ;  /* 0x0000001e2f5d7c20 */ /* 0x000fe20008400000 */
[----:B------:R-:W0:Y:S02]  /*1250*/  SHFL.BFLY PT, R99, R98, 0x1, 0x1f ;  /* 0x0c201f0062637f89 */ /* 0x000e2400000e0000 */
        /* <DEDUP_REMOVED lines=11> */
[----:B------:R-:W-:Y:S01]  /*1310*/  FMUL R95, R27, UR30 ;  /* 0x0000001e1b5f7c20 */ /* 0x000fe20008400000 */
[----:B0-----:R-:W-:Y:S02]  /*1320*/  FMNMX R99, R98, R99, !PT ;  /* 0x0000006362637209 */ /* 0x001fe40007800000 */
[----:B------:R-:W-:Y:S01]  /*1330*/  FMNMX R96, R94, R97, !PT ;  /* 0x000000615e607209 */ /* 0x000fe20007800000 */
[----:B------:R-:W-:Y:S01]  /*1340*/  FMUL R94, R30, UR30 ;  /* 0x0000001e1e5e7c20 */ /* 0x000fe20008400000 */
[----:B------:R-:W-:Y:S02]  /*1350*/  FMNMX R93, R99, R2, !PT ;  /* 0x00000002635d7209 */ /* 0x000fe40007800000 */
[----:B------:R-:W-:Y:S01]  /*1360*/  FMNMX R97, R95, R96, !PT ;  /* 0x000000605f617209 */ /* 0x000fe20007800000 */
[----:B------:R-:W-:-:S03]  /*1370*/  FMUL R95, R31, UR30 ;  /* 0x0000001e1f5f7c20 */ /* 0x000fc60008400000 */
[----:B------:R-:W-:Y:S01]  /*1380*/  FMNMX R96, R94, R97, !PT ;  /* 0x000000615e607209 */ /* 0x000fe20007800000 */
[----:B------:R-:W-:Y:S01]  /*1390*/  FMUL R94, R34, UR30 ;  /* 0x0000001e225e7c20 */ /* 0x000fe20008400000 */
[----:B------:R-:W-:Y:S02]  /*13a0*/  FFMA R97, R41, UR30, -R93 ;  /* 0x0000001e29617c23 */ /* 0x000fe4000800085d */
[----:B------:R-:W-:Y:S01]  /*13b0*/  FMNMX R41, R95, R96, !PT ;  /* 0x000000605f297209 */ /* 0x000fe20007800000 */
[----:B------:R-:W-:-:S03]  /*13c0*/  FMUL R95, R35, UR30 ;  /* 0x0000001e235f7c20 */ /* 0x000fc60008400000 */
[----:B------:R-:W-:Y:S01]  /*13d0*/  FMNMX R96, R94, R41, !PT ;  /* 0x000000295e607209 */ /* 0x000fe20007800000 */
[----:B------:R-:W-:Y:S01]  /*13e0*/  FMUL R98, R97, 1.4426950216293334961 ;  /* 0x3fb8aa3b61627820 */ /* 0x000fe20000400000 */
[----:B------:R-:W-:Y:S02]  /*13f0*/  FMUL R94, R38, UR30 ;  /* 0x0000001e265e7c20 */ /* 0x000fe40008400000 */
[----:B------:R-:W-:Y:S01]  /*1400*/  FMNMX R97, R95, R96, !PT ;  /* 0x000000605f617209 */ /* 0x000fe20007800000 */
[----:B------:R-:W-:-:S03]  /*1410*/  FMUL R95, R39, UR30 ;  /* 0x0000001e275f7c20 */ /* 0x000fc60008400000 */
[----:B------:R-:W-:-:S04]  /*1420*/  FMNMX R94, R94, R97, !PT ;  /* 0x000000615e5e7209 */ /* 0x000fc80007800000 */
[----:B------:R-:W-:-:S05]  /*1430*/  FMNMX R95, R95, R94, !PT ;  /* 0x0000005e5f5f7209 */ /* 0x000fca0007800000 */
[----:B------:R-:W0:Y:S01]  /*1440*/  SHFL.BFLY PT, R96, R95, 0x2, 0x1f ;  /* 0x0c401f005f607f89 */ /* 0x000e2200000e0000 */
[--C-:B------:R-:W-:Y:S01]  /*1450*/  FFMA R24, R24, UR30, -R93.reuse ;  /* 0x0000001e18187c23 */ /* 0x100fe2000800085d */
[----:B------:R-:W-:-:S03]  /*1460*/  FFMA R25, R25, UR30, -R93 ;  /* 0x0000001e19197c23 */ /* 0x000fc6000800085d */
[----:B------:R-:W-:Y:S01]  /*1470*/  FMUL R94, R24, 1.4426950216293334961 ;  /* 0x3fb8aa3b185e7820 */ /* 0x000fe20000400000 */
[----:B0-----:R-:W-:Y:S01]  /*1480*/  FMNMX R24, R95, R96, !PT ;  /* 0x000000605f187209 */ /* 0x001fe20007800000 */
[----:B------:R-:W-:-:S04]  /*1490*/  FMUL R95, R25, 1.4426950216293334961 ;  /* 0x3fb8aa3b195f7820 */ /* 0x000fc80000400000 */
[----:B------:R-:W0:Y:S04]  /*14a0*/  SHFL.BFLY PT, R25, R24, 0x1, 0x1f ;  /* 0x0c201f0018197f89 */ /* 0x000e2800000e0000 */
[----:B--2---:R1:W-:Y:S04]  /*14b0*/  STS.U16 [R83+UR25+0x1000], R102 ;  /* 0x0010006653007988 */ /* 0x0043e80008000419 */
[----:B---3--:R-:W-:Y:S04]  /*14c0*/  STS.U16 [R83+UR25+0x1400], R104 ;  /* 0x0014006853007988 */ /* 0x008fe80008000419 */
[----:B-----5:R-:W-:Y:S04]  /*14d0*/  STS.U16 [R83+UR25+0x1800], R106 ;  /* 0x0018006a53007988 */ /* 0x020fe80008000419 */
[----:B----4-:R-:W-:Y:S04]  /*14e0*/  STS.U16 [R83+UR25+0x1c00], R108 ;  /* 0x001c006c53007988 */ /* 0x010fe80008000419 */
[----:B------:R-:W-:Y:S01]  /*14f0*/  STS.U16 [R87+UR25+0x1200], R100 ;  /* 0x0012006457007988 */ /* 0x000fe20008000419 */
[----:B0-----:R-:W-:Y:S01]  /*1500*/  FMNMX R25, R24, R25, !PT ;  /* 0x0000001918197209 */ /* 0x001fe20007800000 */
[----:B------:R-:W-:-:S03]  /*1510*/  FADD R24, -R93, R2 ;  /* 0x000000025d187221 */ /* 0x000fc60000000100 */
[----:B------:R-:W-:Y:S01]  /*1520*/  FMNMX R101, R25, R92, !PT ;  /* 0x0000005c19657209 */ /* 0x000fe20007800000 */
[----:B------:R-:W-:Y:S01]  /*1530*/  FMUL R24, R24, 1.4426950216293334961 ;  /* 0x3fb8aa3b18187820 */ /* 0x000fe20000400000 */
[--C-:B------:R-:W-:Y:S01]  /*1540*/  FFMA R40, R40, UR30, -R93.reuse ;  /* 0x0000001e28287c23 */ /* 0x100fe2000800085d */
[--C-:B------:R-:W-:Y:S01]  /*1550*/  FFMA R44, R44, UR30, -R93.reuse ;  /* 0x0000001e2c2c7c23 */ /* 0x100fe2000800085d */
[--C-:B------:R-:W-:Y:S01]  /*1560*/  FFMA R45, R45, UR30, -R93.reuse ;  /* 0x0000001e2d2d7c23 */ /* 0x100fe2000800085d */
[----:B------:R0:W2:Y:S01]  /*1570*/  MUFU.EX2 R105, R24 ;  /* 0x0000001800697308 */ /* 0x0000a20000000800 */
[--C-:B------:R-:W-:Y:S01]  /*1580*/  FFMA R48, R48, UR30, -R93.reuse ;  /* 0x0000001e30307c23 */ /* 0x100fe2000800085d */
[--C-:B------:R-:W-:Y:S01]  /*1590*/  FFMA R49, R49, UR30, -R93.reuse ;  /* 0x0000001e31317c23 */ /* 0x100fe2000800085d */
[--C-:B------:R-:W-:Y:S01]  /*15a0*/  FFMA R52, R52, UR30, -R93.reuse ;  /* 0x0000001e34347c23 */ /* 0x100fe2000800085d */
[----:B------:R-:W-:Y:S01]  /*15b0*/  FFMA R53, R53, UR30, -R93 ;  /* 0x0000001e35357c23 */ /* 0x000fe2000800085d */
[--C-:B------:R-:W-:Y:S01]  /*15c0*/  FFMA R42, R42, UR30, -R101.reuse ;  /* 0x0000001e2a2a7c23 */ /* 0x100fe20008000865 */
[--C-:B------:R-:W-:Y:S01]  /*15d0*/  FFMA R43, R43, UR30, -R101.reuse ;  /* 0x0000001e2b2b7c23 */ /* 0x100fe20008000865 */
[--C-:B------:R-:W-:Y:S01]  /*15e0*/  FFMA R46, R46, UR30, -R101.reuse ;  /* 0x0000001e2e2e7c23 */ /* 0x100fe20008000865 */
[--C-:B------:R-:W-:Y:S01]  /*15f0*/  FFMA R47, R47, UR30, -R101.reuse ;  /* 0x0000001e2f2f7c23 */ /* 0x100fe20008000865 */
[--C-:B------:R-:W-:Y:S01]  /*1600*/  FFMA R50, R50, UR30, -R101.reuse ;  /* 0x0000001e32327c23 */ /* 0x100fe20008000865 */
[--C-:B------:R-:W-:Y:S01]  /*1610*/  FFMA R51, R51, UR30, -R101.reuse ;  /* 0x0000001e33337c23 */ /* 0x100fe20008000865 */
[--C-:B------:R-:W-:Y:S01]  /*1620*/  FFMA R54, R54, UR30, -R101.reuse ;  /* 0x0000001e36367c23 */ /* 0x100fe20008000865 */
[----:B------:R-:W-:Y:S01]  /*1630*/  FFMA R55, R55, UR30, -R101 ;  /* 0x0000001e37377c23 */ /* 0x000fe20008000865 */
[----:B0-----:R-:W-:Y:S01]  /*1640*/  FADD R24, -R101, R92 ;  /* 0x0000005c65187221 */ /* 0x001fe20000000100 */
[--C-:B------:R-:W-:Y:S01]  /*1650*/  FFMA R28, R28, UR30, -R93.reuse ;  /* 0x0000001e1c1c7c23 */ /* 0x100fe2000800085d */
[--C-:B------:R-:W-:Y:S01]  /*1660*/  FFMA R29, R29, UR30, -R93.reuse ;  /* 0x0000001e1d1d7c23 */ /* 0x100fe2000800085d */
        /* <DEDUP_REMOVED lines=12> */
[----:B------:R-:W-:Y:S01]  /*1730*/  FMUL R40, R40, 1.4426950216293334961 ;  /* 0x3fb8aa3b28287820 */ /* 0x000fe20000400000 */
        /* <DEDUP_REMOVED lines=29> */
[----:B------:R-:W0:Y:S01]  /*1910*/  MUFU.EX2 R113, R24 ;  /* 0x0000001800717308 */ /* 0x000e220000000800 */
[----:B------:R-:W-:Y:S04]  /*1920*/  STS.U16 [R87+UR25+0x1a00], R112 ;  /* 0x001a007057007988 */ /* 0x000fe80008000419 */
[----:B------:R-:W-:Y:S04]  /*1930*/  STS.U16 [R87+UR25+0x1600], R110 ;  /* 0x0016006e57007988 */ /* 0x000fe80008000419 */
[----:B------:R-:W-:Y:S01]  /*1940*/  STS.U16 [R87+UR25+0x1e00], R114 ;  /* 0x001e007257007988 */ /* 0x000fe20008000419 */
[----:B------:R3:W-:Y:S06]  /*1950*/  MEMBAR.ALL.CTA ;  /* 0x0000000000007992 */ /* 0x0007ec0000008000 */
[----:B---3--:R-:W3:Y:S01]  /*1960*/  FENCE.VIEW.ASYNC.S ;  /* 0x00000000000073c6 */ /* 0x008ee20000000000 */
[----:B------:R-:W-:Y:S01]  /*1970*/  MUFU.EX2 R41, R98 ;  /* 0x0000006200297308 */ /* 0x000fe20000000800 */
[----:B------:R-:W-:-:S07]  /*1980*/  USHF.L.U32 UR5, UR28, 0x5, URZ ;  /* 0x000000051c057899 */ /* 0x000fce000800063f */
[----:B------:R-:W4:Y:S08]  /*1990*/  MUFU.EX2 R40, R40 ;  /* 0x0000002800287308 */ /* 0x000f300000000800 */
[----:B------:R-:W-:Y:S08]  /*19a0*/  MUFU.EX2 R44, R44 ;  /* 0x0000002c002c7308 */ /* 0x000ff00000000800 */
[----:B------:R-:W5:Y:S08]  /*19b0*/  MUFU.EX2 R45, R45 ;  /* 0x0000002d002d7308 */ /* 0x000f700000000800 */
[----:B------:R-:W-:Y:S08]  /*19c0*/  MUFU.EX2 R48, R48 ;  /* 0x0000003000307308 */ /* 0x000ff00000000800 */
[----:B------:R-:W3:Y:S08]  /*19d0*/  MUFU.EX2 R49, R49 ;  /* 0x0000003100317308 */ /* 0x000ef00000000800 */
        /* <DEDUP_REMOVED lines=18> */
[----:B------:R5:W-:Y:S08]  /*1b00*/  MUFU.EX2 R107, R26 ;  /* 0x0000001a006b7308 */ /* 0x000bf00000000800 */
[----:B------:R-:W3:Y:S08]  /*1b10*/  MUFU.EX2 R116, R27 ;  /* 0x0000001b00747308 */ /* 0x000ef00000000800 */
[----:B------:R3:W-:Y:S08]  /*1b20*/  MUFU.EX2 R109, R30 ;  /* 0x0000001e006d7308 */ /* 0x0007f00000000800 */
[----:B------:R-:W3:Y:S08]  /*1b30*/  MUFU.EX2 R118, R31 ;  /* 0x0000001f00767308 */ /* 0x000ef00000000800 */
[----:B------:R3:W-:Y:S08]  /*1b40*/  MUFU.EX2 R111, R34 ;  /* 0x00000022006f7308 */ /* 0x0007f00000000800 */
[----:B------:R-:W3:Y:S08]  /*1b50*/  MUFU.EX2 R92, R35 ;  /* 0x00000023005c7308 */ /* 0x000ef00000000800 */
[----:B------:R3:W-:Y:S08]  /*1b60*/  MUFU.EX2 R115, R38 ;  /* 0x0000002600737308 */ /* 0x0007f00000000800 */
[----:B-1----:R-:W1:Y:S01]  /*1b70*/  MUFU.EX2 R102, R39 ;  /* 0x0000002700667308 */ /* 0x002e620000000800 */
[----:B------:R-:W-:Y:S01]  /*1b80*/  ULOP3.LUT UR5, UR5, 0x80, URZ, 0xc0, !UPT ;  /* 0x0000008005057892 */ /* 0x000fe2000f8ec03f */
[-C--:B--2---:R-:W-:Y:S01]  /*1b90*/  FMUL R56, R56, R105.reuse ;  /* 0x0000006938387220 */ /* 0x084fe20000400000 */
[-C--:B------:R-:W-:Y:S01]  /*1ba0*/  FMUL R57, R57, R105.reuse ;  /* 0x0000006939397220 */ /* 0x080fe20000400000 */
[----:B------:R-:W-:Y:S01]  /*1bb0*/  FMUL R60, R60, R105 ;  /* 0x000000693c3c7220 */ /* 0x000fe20000400000 */
[----:B------:R-:W-:Y:S01]  /*1bc0*/  ULEA.HI UR5, UR29, UR5, URZ, 0x1c ;  /* 0x000000051d057291 */ /* 0x000fe2000f8fe03f */
[-C--:B0-----:R-:W-:Y:S01]  /*1bd0*/  FMUL R58, R58, R113.reuse ;  /* 0x000000713a3a7220 */ /* 0x081fe20000400000 */
[-C--:B------:R-:W-:Y:S01]  /*1be0*/  FMUL R59, R59, R113.reuse ;  /* 0x000000713b3b7220 */ /* 0x080fe20000400000 */
[----:B------:R-:W-:Y:S01]  /*1bf0*/  FMUL R62, R62, R113 ;  /* 0x000000713e3e7220 */ /* 0x000fe20000400000 */
[----:B------:R-:W-:Y:S01]  /*1c00*/  FMUL R61, R61, R105 ;  /* 0x000000693d3d7220 */ /* 0x000fe20000400000 */
[----:B------:R-:W-:Y:S01]  /*1c10*/  FMUL R63, R63, R113 ;  /* 0x000000713f3f7220 */ /* 0x000fe20000400000 */
[----:B----4-:R-:W-:Y:S01]  /*1c20*/  F2FP.BF16.F32.PACK_AB R24, R41, R40 ;  /* 0x000000282918723e */ /* 0x010fe200000010ff */
[----:B------:R-:W-:Y:S01]  /*1c30*/  ULOP3.LUT UR6, UR5, 0x3fff, URZ, 0xc0, !UPT ;  /* 0x00003fff05067892 */ /* 0x000fe2000f8ec03f */
[----:B-----5:R-:W-:-:S02]  /*1c40*/  F2FP.BF16.F32.PACK_AB R26, R45, R44 ;  /* 0x0000002c2d1a723e */ /* 0x020fc400000010ff */
[----:B---3--:R-:W-:Y:S02]  /*1c50*/  F2FP.BF16.F32.PACK_AB R28, R49, R48 ;  /* 0x00000030311c723e */ /* 0x008fe400000010ff */
[----:B------:R-:W-:Y:S02]  /*1c60*/  F2FP.BF16.F32.PACK_AB R30, R53, R52 ;  /* 0x00000034351e723e */ /* 0x000fe400000010ff */
[----:B------:R-:W-:Y:S02]  /*1c70*/  F2FP.BF16.F32.PACK_AB R32, R95, R94 ;  /* 0x0000005e5f20723e */ /* 0x000fe400000010ff */
[----:B------:R-:W-:Y:S02]  /*1c80*/  F2FP.BF16.F32.PACK_AB R34, R97, R96 ;  /* 0x000000606122723e */ /* 0x000fe400000010ff */
[----:B------:R-:W-:Y:S02]  /*1c90*/  F2FP.BF16.F32.PACK_AB R36, R99, R98 ;  /* 0x000000626324723e */ /* 0x000fe400000010ff */
[----:B------:R-:W-:-:S02]  /*1ca0*/  F2FP.BF16.F32.PACK_AB R38, R2, R103 ;  /* 0x000000670226723e */ /* 0x000fc400000010ff */
[----:B------:R-:W-:Y:S02]  /*1cb0*/  F2FP.BF16.F32.PACK_AB R25, R43, R42 ;  /* 0x0000002a2b19723e */ /* 0x000fe400000010ff */
[----:B------:R-:W-:Y:S02]  /*1cc0*/  F2FP.BF16.F32.PACK_AB R27, R47, R46 ;  /* 0x0000002e2f1b723e */ /* 0x000fe400000010ff */
[----:B------:R-:W-:Y:S02]  /*1cd0*/  F2FP.BF16.F32.PACK_AB R29, R51, R50 ;  /* 0x00000032331d723e */ /* 0x000fe400000010ff */
[----:B------:R-:W-:Y:S02]  /*1ce0*/  F2FP.BF16.F32.PACK_AB R31, R55, R54 ;  /* 0x00000036371f723e */ /* 0x000fe400000010ff */
[----:B------:R-:W-:Y:S02]  /*1cf0*/  F2FP.BF16.F32.PACK_AB R33, R116, R107 ;  /* 0x0000006b7421723e */ /* 0x000fe400000010ff */
[----:B------:R-:W-:-:S02]  /*1d00*/  F2FP.BF16.F32.PACK_AB R35, R118, R109 ;  /* 0x0000006d7623723e */ /* 0x000fc400000010ff */
[----:B------:R-:W-:Y:S02]  /*1d10*/  F2FP.BF16.F32.PACK_AB R37, R92, R111 ;  /* 0x0000006f5c25723e */ /* 0x000fe400000010ff */
[----:B-1----:R-:W-:Y:S01]  /*1d20*/  F2FP.BF16.F32.PACK_AB R39, R102, R115 ;  /* 0x000000736627723e */ /* 0x002fe200000010ff */
[----:B------:R-:W-:Y:S06]  /*1d30*/  BAR.SYNC.DEFER_BLOCKING 0x0 ;  /* 0x0000000000007b1d */ /* 0x000fec0000010000 */
[----:B------:R-:W-:Y:S01]  /*1d40*/  UMOV UR7, 0x40000040 ;  /* 0x4000004000077882 */ /* 0x000fe20000000000 */
[----:B------:R-:W-:-:S06]  /*1d50*/  WARPGROUP.ARRIVE ;  /* 0x00000000000079c5 */ /* 0x000fcc0000000000 */
[----:B------:R-:W-:Y:S01]  /*1d60*/  HGMMA.64x16x16.F32.BF16 R56, R24, gdesc[UR4], R56 ;  /* 0x0020000418387df0 */ /* 0x000fe20008701838 */
[----:B------:R-:W-:Y:S01]  /*1d70*/  UIADD3 UR6, UP0, UR6, 0x2, URZ ;  /* 0x0000000206067890 */ /* 0x000fe2000ff1e03f */
[----:B------:R-:W-:-:S03]  /*1d80*/  UMOV UR5, URZ ;  /* 0x0000003f00057c82 */ /* 0x000fc60008000000 */
[----:B------:R-:W-:Y:S01]  /*1d90*/  UIADD3.X UR7, UR5, 0x40000040, URZ, UP0, !UPT ;  /* 0x4000004005077890 */ /* 0x000fe200087fe43f */
[----:B------:R-:W-:Y:S01]  /*1da0*/  FADD R41, R40, R41 ;  /* 0x0000002928297221 */ /* 0x000fe20000000000 */
[----:B------:R-:W-:-:S03]  /*1db0*/  FADD R43, R42, R43 ;  /* 0x0000002b2a2b7221 */ /* 0x000fc60000000000 */
[----:B------:R-:W-:Y:S01]  /*1dc0*/  FADD R44, R44, R41 ;  /* 0x000000292c2c7221 */ /* 0x000fe20000000000 */
[----:B------:R-:W-:-:S03]  /*1dd0*/  FADD R46, R46, R43 ;  /* 0x0000002b2e2e7221 */ /* 0x000fc60000000000 */
[----:B------:R-:W-:Y:S01]  /*1de0*/  FADD R45, R45, R44 ;  /* 0x0000002c2d2d7221 */ /* 0x000fe20000000000 */
[----:B------:R-:W-:-:S03]  /*1df0*/  FADD R47, R47, R46 ;  /* 0x0000002e2f2f7221 */ /* 0x000fc60000000000 */
[----:B------:R-:W-:Y:S01]  /*1e00*/  FADD R48, R48, R45 ;  /* 0x0000002d30307221 */ /* 0x000fe20000000000 */
[----:B------:R-:W-:Y:S01]  /*1e10*/  FADD R50, R50, R47 ;  /* 0x0000002f32327221 */ /* 0x000fe20000000000 */
[----:B------:R-:W-:Y:S02]  /*1e20*/  HGMMA.64x16x16.F32.BF16 R56, R28, gdesc[UR4], R56 ;  /* 0x002000041c387df0 */ /* 0x000fe40008701838 */
[----:B------:R-:W-:Y:S01]  /*1e30*/  FADD R49, R49, R48 ;  /* 0x0000003031317221 */ /* 0x000fe20000000000 */
[----:B------:R-:W-:Y:S01]  /*1e40*/  FADD R51, R51, R50 ;  /* 0x0000003233337221 */ /* 0x000fe20000000000 */
[----:B------:R-:W-:Y:S02]  /*1e50*/  UIADD3.64 UR34, UR6, 0x2, URZ ;  /* 0x0000000206227897 */ /* 0x000fe4000fffe03f */
[----:B------:R-:W-:Y:S01]  /*1e60*/  FADD R52, R52, R49 ;  /* 0x0000003134347221 */ /* 0x000fe20000000000 */
[----:B------:R-:W-:-:S03]  /*1e70*/  FADD R54, R54, R51 ;  /* 0x0000003336367221 */ /* 0x000fc60000000000 */
        /* <DEDUP_REMOVED lines=11> */
[----:B------:R-:W-:Y:S01]  /*1f30*/  HGMMA.64x16x16.F32.BF16 R56, R32, gdesc[UR32], R56 ;  /* 0x0020002020387df0 */ /* 0x000fe20008701838 */
[----:B------:R-:W-:Y:S02]  /*1f40*/  FADD R111, R111, R118 ;  /* 0x000000766f6f7221 */ /* 0x000fe40000000000 */
[----:B------:R-:W-:Y:S02]  /*1f50*/  FADD R98, R99, R98 ;  /* 0x0000006263627221 */ /* 0x000fe40000000000 */
[----:B------:R-:W-:Y:S02]  /*1f60*/  FADD R92, R92, R111 ;  /* 0x0000006f5c5c7221 */ /* 0x000fe40000000000 */
[----:B------:R-:W-:Y:S02]  /*1f70*/  FADD R103, R103, R98 ;  /* 0x0000006267677221 */ /* 0x000fe40000000000 */
[----:B------:R-:W-:-:S02]  /*1f80*/  FADD R115, R115, R92 ;  /* 0x0000005c73737221 */ /* 0x000fc40000000000 */
[----:B------:R-:W-:Y:S02]  /*1f90*/  FADD R103, R2, R103 ;  /* 0x0000006702677221 */ /* 0x000fe40000000000 */
[----:B------:R-:W-:-:S03]  /*1fa0*/  FADD R115, R102, R115 ;  /* 0x0000007366737221 */ /* 0x000fc60000000000 */
[----:B------:R-:W0:Y:S01]  /*1fb0*/  SHFL.BFLY PT, R2, R103, 0x2, 0x1f ;  /* 0x0c401f0067027f89 */ /* 0x000e2200000e0000 */
[----:B------:R-:W-:-:S03]  /*1fc0*/  UIADD3.64 UR6, UR6, 0x4, URZ ;  /* 0x0000000406067897 */ /* 0x000fc6000fffe03f */
[----:B------:R-:W1:Y:S06]  /*1fd0*/  SHFL.BFLY PT, R40, R115, 0x2, 0x1f ;  /* 0x0c401f0073287f89 */ /* 0x000e6c00000e0000 */
[----:B------:R-:W-:Y:S01]  /*1fe0*/  HGMMA.64x16x16.F32.BF16 R56, R36, gdesc[UR4], R56, gsb0 ;  /* 0x0020000424387df0 */ /* 0x000fe20008001838 */
[----:B0-----:R-:W-:Y:S01]  /*1ff0*/  FADD R2, R103, R2 ;  /* 0x0000000267027221 */ /* 0x001fe20000000000 */
[----:B-1----:R-:W-:-:S04]  /*2000*/  FADD R42, R115, R40 ;  /* 0x00000028732a7221 */ /* 0x002fc80000000000 */
[----:B------:R-:W0:Y:S04]  /*2010*/  SHFL.BFLY PT, R41, R2, 0x1, 0x1f ;  /* 0x0c201f0002297f89 */ /* 0x000e2800000e0000 */
[----:B------:R-:W1:Y:S01]  /*2020*/  SHFL.BFLY PT, R43, R42, 0x1, 0x1f ;  /* 0x0c201f002a2b7f89 */ /* 0x000e6200000e0000 */
[----:B------:R-:W-:-:S06]  /*2030*/  UIADD3 UR4, UR4, 0x40, URZ ;  /* 0x0000004004047890 */ /* 0x000fcc000fffe03f */
[----:B------:R-:W-:Y:S01]  /*2040*/  ISETP.LE.AND P1, PT, R80, UR4, PT ;  /* 0x0000000450007c0c */ /* 0x000fe2000bf23270 */
[----:B------:R-:W-:Y:S01]  /*2050*/  IMAD R89, R5, 0x40, R89 ;  /* 0x0000004005597824 */ /* 0x000fe200078e0259 */
[----:B------:R-:W-:Y:S02]  /*2060*/  LEA R91, R3, R91, 0x6 ;  /* 0x0000005b035b7211 */ /* 0x000fe400078e30ff */
[----:B------:R-:W-:Y:S01]  /*2070*/  MOV R92, R101 ;  /* 0x00000065005c7202 */ /* 0x000fe20000000f00 */
[----:B0-----:R-:W-:Y:S01]  /*2080*/  FADD R40, R2, R41 ;  /* 0x0000002902287221 */ /* 0x001fe20000000000 */
[----:B-1----:R-:W-:-:S03]  /*2090*/  FADD R44, R42, R43 ;  /* 0x0000002b2a2c7221 */ /* 0x002fc60000000000 */
[----:B------:R-:W-:Y:S01]  /*20a0*/  FFMA R4, R105, R4, R40 ;  /* 0x0000000469047223 */ /* 0x000fe20000000028 */
[----:B------:R-:W-:Y:S01]  /*20b0*/  MOV R2, R93 ;  /* 0x0000005d00027202 */ /* 0x000fe20000000f00 */
[----:B------:R-:W-:Y:S01]  /*20c0*/  FFMA R90, R113, R90, R44 ;  /* 0x0000005a715a7223 */ /* 0x000fe2000000002c */
[----:B------:R-:W-:Y:S02]  /*20d0*/  WARPGROUP.DEPBAR.LE gsb0, 0x0 ;  /* 0x00008000000079c5 */ /* 0x000fe40000010000 */
[----:B------:R-:W-:Y:S05]  /*20e0*/  @!P1 BRA `(.L_x_1) ;  /* 0xffffffe800e09947 */ /* 0x000fea000383ffff */
.L_x_0:
[----:B0-----:R-:W-:Y:S01]  /*20f0*/  SHF.L.U32 R2, R0, 0x3, RZ ;  /* 0x0000000300027819 */ /* 0x001fe200000006ff */
[----:B------:R-:W-:Y:S01]  /*2100*/  FMUL R15, R56, 0.25 ;  /* 0x3e800000380f7820 */ /* 0x000fe20000400000 */
[----:B------:R-:W-:Y:S01]  /*2110*/  LOP3.LUT R5, R0, 0x8, RZ, 0xc0, !PT ;  /* 0x0000000800057812 */ /* 0x000fe200078ec0ff */
[----:B------:R-:W-:Y:S01]  /*2120*/  FMUL R0, R63, 0.25 ;  /* 0x3e8000003f007820 */ /* 0x000fe20000400000 */
[----:B------:R-:W-:Y:S01]  /*2130*/  FSETP.GT.AND P1, PT, |R90|, 8.50705917302346158658e+37, PT ;  /* 0x7e8000005a00780b */ /* 0x000fe20003f24200 */
[----:B------:R-:W-:Y:S01]  /*2140*/  BAR.SYNC.DEFER_BLOCKING 0x0 ;  /* 0x0000000000007b1d */ /* 0x000fe20000010000 */
[----:B------:R-:W-:Y:S01]  /*2150*/  MOV R19, R4 ;  /* 0x0000000400137202 */ /* 0x000fe20000000f00 */
[----:B------:R-:W-:Y:S01]  /*2160*/  FMUL R4, R57, 0.25 ;  /* 0x3e80000039047820 */ /* 0x000fe20000400000 */
[----:B------:R-:W-:Y:S02]  /*2170*/  LOP3.LUT R88, R88, 0x804, RZ, 0xc0, !PT ;  /* 0x0000080458587812 */ /* 0x000fe400078ec0ff */
[----:B------:R-:W-:Y:S01]  /*2180*/  FSEL R63, R0, R63, P1 ;  /* 0x0000003f003f7208 */ /* 0x000fe20000800000 */
[----:B------:R-:W-:Y:S01]  /*2190*/  FMUL R0, R61, 0.25 ;  /* 0x3e8000003d007820 */ /* 0x000fe20000400000 */
[----:B------:R-:W-:Y:S01]  /*21a0*/  LOP3.LUT R8, R2, 0x38, RZ, 0xc0, !PT ;  /* 0x0000003802087812 */ /* 0x000fe200078ec0ff */
[----:B------:R-:W-:Y:S01]  /*21b0*/  FMUL R2, R59, 0.25 ;  /* 0x3e8000003b027820 */ /* 0x000fe20000400000 */
[C---:B------:R-:W-:Y:S01]  /*21c0*/  FSETP.GT.AND P2, PT, |R19|.reuse, 8.50705917302346158658e+37, PT ;  /* 0x7e8000001300780b */ /* 0x040fe20003f44200 */
[----:B------:R-:W0:Y:S01]  /*21d0*/  LDC R24, c[0x0][0x278] ;  /* 0x00009e00ff187b82 */ /* 0x000e220000000800 */
[----:B------:R-:W-:Y:S01]  /*21e0*/  LOP3.LUT R3, R88, 0xbc, R81, 0x78, !PT ;  /* 0x000000bc58037812 */ /* 0x000fe200078e7851 */
[----:B------:R-:W-:Y:S01]  /*21f0*/  ULDC.64 UR4, c[0x0][0x270] ;  /* 0x00009c0000047ab9 */ /* 0x000fe20000000a00 */
[----:B------:R-:W-:Y:S01]  /*2200*/  FSEL R61, R0, R61, P2 ;  /* 0x0000003d003d7208 */ /* 0x000fe20001000000 */
[C---:B------:R-:W-:Y:S01]  /*2210*/  FMUL R0, R19.reuse, 8388608 ;  /* 0x4b00000013007820 */ /* 0x040fe20000400000 */
[----:B------:R-:W-:Y:S01]  /*2220*/  LOP3.LUT R82, R82, 0xc0, RZ, 0xc0, !PT ;  /* 0x000000c052527812 */ /* 0x000fe200078ec0ff */
[----:B------:R-:W-:Y:S01]  /*2230*/  UIMAD UR4, UR24, UR4, URZ ;  /* 0x00000004180472a4 */ /* 0x000fe2000f8e023f */
[----:B------:R-:W-:Y:S01]  /*2240*/  IADD3 R84, R84, R3, RZ ;  /* 0x0000000354547210 */ /* 0x000fe20007ffe0ff */
[----:B------:R-:W-:Y:S01]  /*2250*/  FMUL R3, R62, 0.25 ;  /* 0x3e8000003e037820 */ /* 0x000fe20000400000 */
[----:B------:R-:W-:Y:S01]  /*2260*/  FSEL R59, R2, R59, P1 ;  /* 0x0000003b023b7208 */ /* 0x000fe20000800000 */
[----:B------:R-:W-:Y:S01]  /*2270*/  FMUL R2, R90, 8388608 ;  /* 0x4b0000005a027820 */ /* 0x000fe20000400000 */
[----:B------:R-:W-:Y:S01]  /*2280*/  FSETP.GEU.AND P3, PT, R19, 1.175494350822287508e-38, PT ;  /* 0x008000001300780b */ /* 0x000fe20003f6e000 */
[----:B------:R-:W-:Y:S01]  /*2290*/  VIADD R82, R82, UR25 ;  /* 0x0000001952527c36 */ /* 0x000fe20008000000 */
[----:B------:R-:W-:Y:S01]  /*22a0*/  FSETP.GEU.AND P4, PT, R90, 1.175494350822287508e-38, PT ;  /* 0x008000005a00780b */ /* 0x000fe20003f8e000 */
[----:B------:R-:W-:Y:S01]  /*22b0*/  USHF.L.U32 UR6, UR4, 0x1, URZ ;  /* 0x0000000104067899 */ /* 0x000fe2000800063f */
[----:B------:R-:W-:-:S02]  /*22c0*/  FSEL R16, R0, R19, !P3 ;  /* 0x0000001300107208 */ /* 0x000fc40005800000 */
[----:B------:R-:W-:Y:S01]  /*22d0*/  FSEL R9, R3, R62, P1 ;  /* 0x0000003e03097208 */ /* 0x000fe20000800000 */
[----:B------:R-:W-:Y:S01]  /*22e0*/  FMUL R3, R60, 0.25 ;  /* 0x3e8000003c037820 */ /* 0x000fe20000400000 */
[----:B------:R-:W-:Y:S02]  /*22f0*/  FSEL R21, R2, R90, !P4 ;  /* 0x0000005a02157208 */ /* 0x000fe40006000000 */
[----:B------:R-:W-:Y:S02]  /*2300*/  IADD3 R0, R16, -0x3f3504f3, RZ ;  /* 0xc0cafb0d10007810 */ /* 0x000fe40007ffe0ff */
[----:B------:R-:W-:Y:S01]  /*2310*/  LEA.HI R17, R5, R82, RZ, 0x1f ;  /* 0x0000005205117211 */ /* 0x000fe200078ff8ff */
[----:B------:R-:W-:Y:S01]  /*2320*/  FMUL R5, R58, 0.25 ;  /* 0x3e8000003a057820 */ /* 0x000fe20000400000 */
[----:B------:R-:W-:Y:S01]  /*2330*/  FSEL R57, R4, R57, P2 ;  /* 0x0000003904397208 */ /* 0x000fe20001000000 */
[----:B0-----:R-:W-:Y:S01]  /*2340*/  IMAD R79, R79, R24, RZ ;  /* 0x000000184f4f7224 */ /* 0x001fe200078e02ff */
[C---:B------:R-:W-:Y:S01]  /*2350*/  FSETP.GEU.AND P6, PT, |R19|.reuse, 1.175494350822287508e-38, PT ;  /* 0x008000001300780b */ /* 0x040fe20003fce200 */
[----:B------:R-:W-:Y:S01]  /*2360*/  @P2 FMUL R19, R19, 0.25 ;  /* 0x3e80000013132820 */ /* 0x000fe20000400000 */
[----:B------:R-:W-:-:S02]  /*2370*/  IADD3 R4, R21, -0x3f3504f3, RZ ;  /* 0xc0cafb0d15047810 */ /* 0x000fc40007ffe0ff */
[----:B------:R-:W-:Y:S02]  /*2380*/  FSEL R11, R3, R60, P2 ;  /* 0x0000003c030b7208 */ /* 0x000fe40001000000 */
[C---:B------:R-:W-:Y:S01]  /*2390*/  FSETP.GEU.AND P5, PT, |R90|.reuse, 1.175494350822287508e-38, PT ;  /* 0x008000005a00780b */ /* 0x040fe20003fae200 */
[----:B------:R-:W-:Y:S01]  /*23a0*/  @P1 FMUL R90, R90, 0.25 ;  /* 0x3e8000005a5a1820 */ /* 0x000fe20000400000 */
[----:B------:R-:W-:Y:S01]  /*23b0*/  LOP3.LUT R3, R0, 0xff800000, RZ, 0xc0, !PT ;  /* 0xff80000000037812 */ /* 0x000fe200078ec0ff */
[----:B------:R-:W-:Y:S01]  /*23c0*/  IMAD.IADD R0, R8, 0x1, R17 ;  /* 0x0000000108007824 */ /* 0x000fe200078e0211 */
[----:B------:R-:W-:Y:S02]  /*23d0*/  LOP3.LUT R6, R4, 0xff800000, RZ, 0xc0, !PT ;  /* 0xff80000004067812 */ /* 0x000fe400078ec0ff */
[----:B------:R-:W-:Y:S01]  /*23e0*/  FSEL R13, R5, R58, P1 ;  /* 0x0000003a050d7208 */ /* 0x000fe20000800000 */
[----:B------:R-:W-:Y:S01]  /*23f0*/  @!P6 FMUL R19, R19, 16777216 ;  /* 0x4b8000001313e820 */ /* 0x000fe20000400000 */
[----:B------:R-:W-:Y:S01]  /*2400*/  FSEL R2, RZ, -23, P3 ;  /* 0xc1b80000ff027808 */ /* 0x000fe20001800000 */
[----:B------:R-:W-:Y:S01]  /*2410*/  @!P6 FMUL R61, R61, 16777216 ;  /* 0x4b8000003d3de820 */ /* 0x000fe20000400000 */
[-C--:B------:R-:W-:Y:S01]  /*2420*/  I2FP.F32.S32 R5, R3.reuse ;  /* 0x0000000300057245 */ /* 0x080fe20000201400 */
[----:B------:R-:W0:Y:S01]  /*2430*/  MUFU.RCP R10, R19 ;  /* 0x00000013000a7308 */ /* 0x000e220000001000 */
[-C--:B------:R-:W-:Y:S01]  /*2440*/  I2FP.F32.S32 R7, R6.reuse ;  /* 0x0000000600077245 */ /* 0x080fe20000201400 */
[----:B------:R-:W-:Y:S01]  /*2450*/  @!P5 FMUL R90, R90, 16777216 ;  /* 0x4b8000005a5ad820 */ /* 0x000fe20000400000 */
[----:B------:R-:W-:Y:S01]  /*2460*/  IADD3 R3, R16, -R3, RZ ;  /* 0x8000000310037210 */ /* 0x000fe20007ffe0ff */
[----:B------:R-:W-:Y:S01]  /*2470*/  FFMA.FTZ R2, R5, 1.1920928955078125e-07, R2 ;  /* 0x3400000005027823 */ /* 0x000fe20000010002 */
[----:B------:R-:W-:Y:S01]  /*2480*/  IADD3 R6, R21, -R6, RZ ;  /* 0x8000000615067210 */ /* 0x000fe20007ffe0ff */
[----:B------:R-:W-:Y:S01]  /*2490*/  @!P6 FMUL R11, R11, 16777216 ;  /* 0x4b8000000b0be820 */ /* 0x000fe20000400000 */
[----:B------:R-:W-:Y:S01]  /*24a0*/  FSEL R4, RZ, -23, P4 ;  /* 0xc1b80000ff047808 */ /* 0x000fe20002000000 */
[----:B------:R-:W-:Y:S01]  /*24b0*/  FADD R3, R3, -1 ;  /* 0xbf80000003037421 */ /* 0x000fe20000000000 */
[----:B------:R-:W-:Y:S01]  /*24c0*/  MOV R5, 0x3dc6b27f ;  /* 0x3dc6b27f00057802 */ /* 0x000fe20000000f00 */
[----:B------:R-:W-:Y:S01]  /*24d0*/  FADD R6, R6, -1 ;  /* 0xbf80000006067421 */ /* 0x000fe20000000000 */
[----:B------:R-:W-:Y:S01]  /*24e0*/  LOP3.LUT R85, R8, R86, R85, 0xfe, !PT ;  /* 0x0000005608557212 */ /* 0x000fe200078efe55 */
[----:B------:R-:W-:Y:S01]  /*24f0*/  FFMA.FTZ R7, R7, 1.1920928955078125e-07, R4 ;  /* 0x3400000007077823 */ /* 0x000fe20000010004 */
[----:B------:R-:W1:Y:S01]  /*2500*/  MUFU.RCP R8, R90 ;  /* 0x0000005a00087308 */ /* 0x000e620000001000 */
[-C--:B------:R-:W-:Y:S01]  /*2510*/  FFMA.FTZ R4, R3, R5.reuse, -0.16845393180847167969 ;  /* 0xbe2c7f3003047423 */ /* 0x080fe20000010005 */
[C---:B------:R-:W-:Y:S01]  /*2520*/  FFMA.FTZ R5, R6.reuse, R5, -0.16845393180847167969 ;  /* 0xbe2c7f3006057423 */ /* 0x040fe20000010005 */
[----:B------:R-:W-:Y:S01]  /*2530*/  FSEL R15, R15, R56, P2 ;  /* 0x000000380f0f7208 */ /* 0x000fe20001000000 */
[----:B------:R-:W-:Y:S01]  /*2540*/  @!P6 FMUL R57, R57, 16777216 ;  /* 0x4b8000003939e820 */ /* 0x000fe20000400000 */
[----:B------:R-:W-:Y:S01]  /*2550*/  FFMA.FTZ R4, R3, R4, 0.1716887056827545166 ;  /* 0x3e2fcf2a03047423 */ /* 0x000fe20000010004 */
[C---:B------:R-:W-:Y:S01]  /*2560*/  FFMA.FTZ R5, R6.reuse, R5, 0.1716887056827545166 ;  /* 0x3e2fcf2a06057423 */ /* 0x040fe20000010005 */
[----:B------:R-:W-:Y:S01]  /*2570*/  @!P5 FMUL R63, R63, 16777216 ;  /* 0x4b8000003f3fd820 */ /* 0x000fe20000400000 */
[----:B------:R-:W-:Y:S01]  /*2580*/  @!P6 FMUL R15, R15, 16777216 ;  /* 0x4b8000000f0fe820 */ /* 0x000fe20000400000 */
[----:B------:R-:W-:Y:S01]  /*2590*/  @!P5 FMUL R9, R9, 16777216 ;  /* 0x4b8000000909d820 */ /* 0x000fe20000400000 */
[----:B------:R-:W-:Y:S01]  /*25a0*/  FFMA.FTZ R5, R6, R5, -0.17900948226451873779 ;  /* 0xbe374e4306057423 */ /* 0x000fe20000010005 */
[----:B------:R-:W-:Y:S01]  /*25b0*/  @!P5 FMUL R59, R59, 16777216 ;  /* 0x4b8000003b3bd820 */ /* 0x000fe20000400000 */
[----:B------:R-:W-:Y:S01]  /*25c0*/  @!P5 FMUL R13, R13, 16777216 ;  /* 0x4b8000000d0dd820 */ /* 0x000fe20000400000 */
[----:B0-----:R-:W-:Y:S01]  /*25d0*/  FMUL R61, R10, R61 ;  /* 0x0000003d0a3d7220 */ /* 0x001fe20000400000 */
[----:B------:R-:W-:Y:S01]  /*25e0*/  FFMA.FTZ R5, R6, R5, 0.20512372255325317383 ;  /* 0x3e520bf406057423 */ /* 0x000fe20000010005 */
[C---:B------:R-:W-:Y:S01]  /*25f0*/  FMUL R11, R10.reuse, R11 ;  /* 0x0000000b0a0b7220 */ /* 0x040fe20000400000 */
[C---:B------:R-:W-:Y:S01]  /*2600*/  FMUL R12, R10.reuse, R57 ;  /* 0x000000390a0c7220 */ /* 0x040fe20000400000 */
[----:B------:R-:W-:Y:S01]  /*2610*/  FMUL R14, R10, R15 ;  /* 0x0000000f0a0e7220 */ /* 0x000fe20000400000 */
[----:B------:R-:W-:Y:S01]  /*2620*/  FFMA.FTZ R5, R6, R5, -0.24046532809734344482 ;  /* 0xbe763c8b06057423 */ /* 0x000fe20000010005 */
[C---:B------:R-:W-:Y:S01]  /*2630*/  FFMA.FTZ R4, R3.reuse, R4, -0.17900948226451873779 ;  /* 0xbe374e4303047423 */ /* 0x040fe20000010004 */
[C---:B-1----:R-:W-:Y:S01]  /*2640*/  FMUL R63, R8.reuse, R63 ;  /* 0x0000003f083f7220 */ /* 0x042fe20000400000 */
[C---:B------:R-:W-:Y:S01]  /*2650*/  FMUL R9, R8.reuse, R9 ;  /* 0x0000000908097220 */ /* 0x040fe20000400000 */
[C---:B------:R-:W-:Y:S01]  /*2660*/  FMUL R10, R8.reuse, R59 ;  /* 0x0000003b080a7220 */ /* 0x040fe20000400000 */
[----:B------:R-:W-:Y:S01]  /*2670*/  FMUL R8, R8, R13 ;  /* 0x0000000d08087220 */ /* 0x000fe20000400000 */
[----:B------:R-:W-:Y:S01]  /*2680*/  FFMA.FTZ R5, R6, R5, 0.28857114911079406738 ;  /* 0x3e93bf9906057423 */ /* 0x000fe20000010005 */
[----:B------:R-:W-:Y:S01]  /*2690*/  FFMA.FTZ R4, R3, R4, 0.20512372255325317383 ;  /* 0x3e520bf403047423 */ /* 0x000fe20000010004 */
[----:B------:R-:W-:-:S02]  /*26a0*/  F2FP.BF16.F32.PACK_AB R11, R11, R14 ;  /* 0x0000000e0b0b723e */ /* 0x000fc400000010ff */
[----:B------:R-:W-:Y:S01]  /*26b0*/  F2FP.BF16.F32.PACK_AB R12, R61, R12 ;  /* 0x0000000c3d0c723e */ /* 0x000fe200000010ff */
[----:B------:R-:W-:Y:S01]  /*26c0*/  FFMA.FTZ R5, R6, R5, -0.36067417263984680176 ;  /* 0xbeb8aa4906057423 */ /* 0x000fe20000010005 */
[----:B------:R-:W-:Y:S01]  /*26d0*/  F2FP.BF16.F32.PACK_AB R8, R9, R8 ;  /* 0x000000080908723e */ /* 0x000fe200000010ff */
[----:B------:R-:W-:Y:S01]  /*26e0*/  FFMA.FTZ R4, R3, R4, -0.24046532809734344482 ;  /* 0xbe763c8b03047423 */ /* 0x000fe20000010004 */
[----:B------:R-:W-:Y:S01]  /*26f0*/  F2FP.BF16.F32.PACK_AB R10, R63, R10 ;  /* 0x0000000a3f0a723e */ /* 0x000fe200000010ff */
[----:B------:R0:W-:Y:S01]  /*2700*/  STS [R84+UR25], R11 ;  /* 0x0000000b54007988 */ /* 0x0001e20008000819 */
[----:B------:R-:W-:Y:S01]  /*2710*/  LOP3.LUT R17, R84, 0x40, RZ, 0x3c, !PT ;  /* 0x0000004054117812 */ /* 0x000fe200078e3cff */
[----:B------:R-:W-:Y:S01]  /*2720*/  FFMA.FTZ R5, R6, R5, 0.48089820146560668945 ;  /* 0x3ef6384a06057423 */ /* 0x000fe20000010005 */
[C---:B------:R-:W-:Y:S01]  /*2730*/  FFMA.FTZ R4, R3.reuse, R4, 0.28857114911079406738 ;  /* 0x3e93bf9903047423 */ /* 0x040fe20000010004 */
[----:B------:R-:W-:Y:S01]  /*2740*/  STS [R84+UR25+0x100], R12 ;  /* 0x0001000c54007988 */ /* 0x000fe20008000819 */
[----:B------:R-:W-:Y:S01]  /*2750*/  ISETP.GE.U32.AND P1, PT, R16, 0x7f800000, PT ;  /* 0x7f8000001000780c */ /* 0x000fe20003f26070 */
[----:B------:R-:W-:Y:S01]  /*2760*/  FFMA.FTZ R5, R6, R5, -0.72134751081466674805 ;  /* 0xbf38aa3b06057423 */ /* 0x000fe20000010005 */
[C---:B------:R-:W-:Y:S01]  /*2770*/  FFMA.FTZ R4, R3.reuse, R4, -0.36067417263984680176 ;  /* 0xbeb8aa4903047423 */ /* 0x040fe20000010004 */
[----:B------:R1:W-:Y:S01]  /*2780*/  STS [R17+UR25+0x400], R8 ;  /* 0x0004000811007988 */ /* 0x0003e20008000819 */
[----:B------:R-:W-:Y:S01]  /*2790*/  LEA R9, R24, R79, 0x2 ;  /* 0x0000004f18097211 */ /* 0x000fe200078e10ff */
[C---:B------:R-:W-:Y:S01]  /*27a0*/  FMUL R5, R6.reuse, R5 ;  /* 0x0000000506057220 */ /* 0x040fe20000400000 */
[C---:B------:R-:W-:Y:S01]  /*27b0*/  FFMA.FTZ R4, R3.reuse, R4, 0.48089820146560668945 ;  /* 0x3ef6384a03047423 */ /* 0x040fe20000010004 */
[----:B------:R2:W-:Y:S01]  /*27c0*/  STS [R17+UR25+0x500], R10 ;  /* 0x0005000a11007988 */ /* 0x0005e20008000819 */
[----:B------:R-:W-:Y:S01]  /*27d0*/  BAR.SYNC.DEFER_BLOCKING 0x0 ;  /* 0x0000000000007b1d */ /* 0x000fe20000010000 */
[----:B------:R-:W-:Y:S01]  /*27e0*/  FMUL R5, R6, R5 ;  /* 0x0000000506057220 */ /* 0x000fe20000400000 */
[----:B------:R-:W-:Y:S01]  /*27f0*/  FFMA.FTZ R4, R3, R4, -0.72134751081466674805 ;  /* 0xbf38aa3b03047423 */ /* 0x000fe20000010004 */
[----:B------:R-:W-:Y:S01]  /*2800*/  ISETP.GE.U32.AND P3, PT, R21, 0x7f800000, PT ;  /* 0x7f8000001500780c */ /* 0x000fe20003f66070 */
[----:B0-----:R-:W-:-:S02]  /*2810*/  IMAD R11, R24, 0x4, R9 ;  /* 0x00000004180b7824 */ /* 0x001fc400078e0209 */
[----:B------:R-:W-:Y:S01]  /*2820*/  FFMA.FTZ R6, R6, 1.4426950216293334961, R5 ;  /* 0x3fb8aa3b06067823 */ /* 0x000fe20000010005 */
[----:B------:R-:W-:Y:S01]  /*2830*/  FMUL R4, R3, R4 ;  /* 0x0000000403047220 */ /* 0x000fe20000400000 */
[----:B------:R-:W-:Y:S02]  /*2840*/  FSETP.NEU.AND P2, PT, R16, RZ, PT ;  /* 0x000000ff1000720b */ /* 0x000fe40003f4d000 */
[----:B------:R-:W-:Y:S01]  /*2850*/  FADD R19, R7, R6 ;  /* 0x0000000607137221 */ /* 0x000fe20000000000 */
[----:B------:R-:W-:Y:S01]  /*2860*/  FMUL R4, R3, R4 ;  /* 0x0000000403047220 */ /* 0x000fe20000400000 */
[----:B------:R-:W-:Y:S02]  /*2870*/  LOP3.LUT R6, R85, 0x4, RZ, 0x3c, !PT ;  /* 0x0000000455067812 */ /* 0x000fe400078e3cff */
[C---:B------:R-:W-:Y:S01]  /*2880*/  LEA R13, R24.reuse, R11, 0x2 ;  /* 0x0000000b180d7211 */ /* 0x040fe200078e10ff */
[----:B------:R-:W-:Y:S01]  /*2890*/  FFMA.FTZ R3, R3, 1.4426950216293334961, R4 ;  /* 0x3fb8aa3b03037823 */ /* 0x000fe20000010004 */
[----:B------:R-:W-:Y:S01]  /*28a0*/  LOP3.LUT R81, R81, 0xf8, RZ, 0xc0, !PT ;  /* 0x000000f851517812 */ /* 0x000fe200078ec0ff */
[----:B------:R-:W0:Y:S01]  /*28b0*/  LDC.64 R4, c[0x0][0x228] ;  /* 0x00008a00ff047b82 */ /* 0x000e220000000a00 */
[----:B------:R-:W-:Y:S01]  /*28c0*/  LEA R15, R24, R13, 0x2 ;  /* 0x0000000d180f7211 */ /* 0x000fe200078e10ff */
[----:B------:R-:W-:Y:S01]  /*28d0*/  FADD R18, R2, R3 ;  /* 0x0000000302127221 */ /* 0x000fe20000000000 */
[----:B------:R-:W-:Y:S01]  /*28e0*/  @P1 MOV R3, 0x7f800000 ;  /* 0x7f80000000031802 */ /* 0x000fe20000000f00 */
[----:B------:R-:W-:Y:S01]  /*28f0*/  IMAD R2, R78, UR5, RZ ;  /* 0x000000054e027c24 */ /* 0x000fe2000f8e02ff */
[----:B------:R-:W-:Y:S01]  /*2900*/  UIMAD.WIDE UR4, UR4, 0x2, URZ ;  /* 0x00000002040478a5 */ /* 0x000fe2000f8e023f */
[----:B-1----:R-:W-:Y:S01]  /*2910*/  @P3 MOV R8, 0x7f800000 ;  /* 0x7f80000000083802 */ /* 0x002fe20000000f00 */
[----:B------:R-:W1:Y:S01]  /*2920*/  LDS R23, [R85+UR25] ;  /* 0x0000001955177984 */ /* 0x000e620008000800 */
[----:B------:R-:W-:Y:S01]  /*2930*/  @P1 FFMA.FTZ R18, R16, R3, +INF ;  /* 0x7f80000010121423 */ /* 0x000fe20000010003 */
[----:B------:R-:W-:Y:S01]  /*2940*/  IMAD.SHL.U32 R3, R2, 0x2, RZ ;  /* 0x0000000202037824 */ /* 0x000fe200078e00ff */
[----:B--2---:R-:W-:Y:S01]  /*2950*/  LEA R17, R24, R15, 0x2 ;  /* 0x0000000f18117211 */ /* 0x004fe200078e10ff */
[----:B------:R-:W2:Y:S01]  /*2960*/  LDS R25, [R6+UR25] ;  /* 0x0000001906197984 */ /* 0x000ea20008000800 */
[----:B------:R-:W-:-:S04]  /*2970*/  IMAD.HI R2, R2, 0x2, RZ ;  /* 0x0000000202027827 */ /* 0x000fc800078e02ff */
[C---:B------:R-:W-:Y:S01]  /*2980*/  @P3 FFMA.FTZ R19, R21.reuse, R8, +INF ;  /* 0x7f80000015133423 */ /* 0x040fe20000010008 */
[C---:B------:R-:W-:Y:S01]  /*2990*/  LEA R20, R24.reuse, R17, 0x2 ;  /* 0x0000001118147211 */ /* 0x040fe200078e10ff */
[----:B------:R-:W3:Y:S01]  /*29a0*/  LDS R85, [R85+UR25+0x200] ;  /* 0x0002001955557984 */ /* 0x000ee20008000800 */
[----:B------:R-:W-:Y:S01]  /*29b0*/  FSETP.NEU.AND P1, PT, R21, RZ, PT ;  /* 0x000000ff1500720b */ /* 0x000fe20003f2d000 */
[----:B------:R-:W-:Y:S01]  /*29c0*/  ULDC UR4, c[0x0][0x27c] ;  /* 0x00009f0000047ab9 */ /* 0x000fe20000000800 */
[----:B------:R-:W-:Y:S01]  /*29d0*/  LEA R21, R24, R20, 0x2 ;  /* 0x0000001418157211 */ /* 0x000fe200078e10ff */
[----:B------:R4:W5:Y:S01]  /*29e0*/  LDS R27, [R6+UR25+0x200] ;  /* 0x00020019061b7984 */ /* 0x0009620008000800 */
[----:B------:R-:W-:Y:S01]  /*29f0*/  FSEL R18, R18, -INF , P2 ;  /* 0xff80000012127808 */ /* 0x000fe20001000000 */
[----:B------:R-:W-:Y:S01]  /*2a00*/  UIMAD UR4, UR24, UR4, URZ ;  /* 0x00000004180472a4 */ /* 0x000fe2000f8e023f */
[----:B0-----:R-:W-:-:S03]  /*2a10*/  IADD3 R16, P4, P5, R3, UR6, R4 ;  /* 0x0000000603107c10 */ /* 0x001fc6000fd9e004 */
[----:B------:R-:W-:Y:S01]  /*2a20*/  FFMA R18, R18, 0.69314718246459960938, R93 ;  /* 0x3f31721812127823 */ /* 0x000fe2000000005d */
[----:B------:R-:W-:Y:S01]  /*2a30*/  USHF.L.U32 UR6, UR4, 0x2, URZ ;  /* 0x0000000204067899 */ /* 0x000fe2000800063f */
[----:B------:R-:W-:Y:S01]  /*2a40*/  IADD3.X R22, R2, UR5, R5, P4, P5 ;  /* 0x0000000502167c10 */ /* 0x000fe2000a7ea405 */
[----:B------:R-:W-:Y:S01]  /*2a50*/  UIMAD.WIDE UR4, UR4, 0x4, URZ ;  /* 0x00000004040478a5 */ /* 0x000fe2000f8e023f */
[-C--:B------:R-:W-:Y:S02]  /*2a60*/  LEA R2, P5, R79, R16.reuse, 0x1 ;  /* 0x000000104f027211 */ /* 0x080fe400078a08ff */
[----:B------:R-:W-:Y:S02]  /*2a70*/  LEA R4, P6, R9, R16, 0x1 ;  /* 0x0000001009047211 */ /* 0x000fe400078c08ff */
[-C--:B------:R-:W-:Y:S02]  /*2a80*/  LEA.HI.X.SX32 R3, R79, R22.reuse, 0x1, P5 ;  /* 0x000000164f037211 */ /* 0x080fe400028f0eff */
[----:B------:R-:W-:-:S02]  /*2a90*/  LEA.HI.X.SX32 R5, R9, R22, 0x1, P6 ;  /* 0x0000001609057211 */ /* 0x000fc400030f0eff */
[-C--:B----4-:R-:W-:Y:S02]  /*2aa0*/  LEA R6, P3, R11, R16.reuse, 0x1 ;  /* 0x000000100b067211 */ /* 0x090fe400078608ff */
[-C--:B------:R-:W-:Y:S02]  /*2ab0*/  LEA R8, P4, R13, R16.reuse, 0x1 ;  /* 0x000000100d087211 */ /* 0x080fe400078808ff */
[----:B------:R-:W-:Y:S02]  /*2ac0*/  LEA R10, P5, R15, R16, 0x1 ;  /* 0x000000100f0a7211 */ /* 0x000fe400078a08ff */
[----:B------:R-:W-:Y:S02]  /*2ad0*/  LEA.HI.X.SX32 R7, R11, R22, 0x1, P3 ;  /* 0x000000160b077211 */ /* 0x000fe400018f0eff */
[----:B------:R-:W-:Y:S01]  /*2ae0*/  LEA R12, P6, R17, R16, 0x1 ;  /* 0x00000010110c7211 */ /* 0x000fe200078c08ff */
[----:B-1----:R0:W-:Y:S01]  /*2af0*/  STG.E.U16 desc[UR26][R2.64], R23 ;  /* 0x0000001702007986 */ /* 0x0021e2000c10151a */
[----:B------:R-:W-:-:S02]  /*2b00*/  LEA.HI.X.SX32 R9, R13, R22, 0x1, P4 ;  /* 0x000000160d097211 */ /* 0x000fc400020f0eff */
[CC--:B------:R-:W-:Y:S01]  /*2b10*/  LEA R14, P3, R20.reuse, R16.reuse, 0x1 ;  /* 0x00000010140e7211 */ /* 0x0c0fe200078608ff */
[----:B--2---:R1:W-:Y:S01]  /*2b20*/  STG.E.U16 desc[UR26][R4.64], R25 ;  /* 0x0000001904007986 */ /* 0x0043e2000c10151a */
[----:B------:R-:W-:Y:S02]  /*2b30*/  LEA R16, P4, R21, R16, 0x1 ;  /* 0x0000001015107211 */ /* 0x000fe400078808ff */
[-C--:B------:R-:W-:Y:S02]  /*2b40*/  LEA.HI.X.SX32 R11, R15, R22.reuse, 0x1, P5 ;  /* 0x000000160f0b7211 */ /* 0x080fe400028f0eff */
[-C--:B------:R-:W-:Y:S02]  /*2b50*/  LEA.HI.X.SX32 R13, R17, R22.reuse, 0x1, P6 ;  /* 0x00000016110d7211 */ /* 0x080fe400030f0eff */
[----:B------:R-:W-:Y:S02]  /*2b60*/  LEA.HI.X.SX32 R15, R20, R22, 0x1, P3 ;  /* 0x00000016140f7211 */ /* 0x000fe400018f0eff */
[----:B0-----:R-:W-:-:S02]  /*2b70*/  PRMT R3, R23, 0x7632, R3 ;  /* 0x0000763217037816 */ /* 0x001fc40000000003 */
[----:B------:R-:W-:Y:S02]  /*2b80*/  LEA.HI.X.SX32 R17, R21, R22, 0x1, P4 ;  /* 0x0000001615117211 */ /* 0x000fe400020f0eff */
[----:B-1----:R-:W-:Y:S01]  /*2b90*/  PRMT R5, R25, 0x7632, R5 ;  /* 0x0000763219057816 */ /* 0x002fe20000000005 */
[----:B------:R0:W-:Y:S01]  /*2ba0*/  STG.E.U16 desc[UR26][R6.64], R3 ;  /* 0x0000000306007986 */ /* 0x0001e2000c10151a */
[----:B------:R-:W-:Y:S01]  /*2bb0*/  FSEL R2, R19, -INF , P1 ;  /* 0xff80000013027808 */ /* 0x000fe20000800000 */
[----:B------:R-:W1:Y:S02]  /*2bc0*/  LDC.64 R20, c[0x0][0x230] ;  /* 0x00008c00ff147b82 */ /* 0x000e640000000a00 */
[----:B------:R2:W-:Y:S02]  /*2bd0*/  STG.E.U16 desc[UR26][R8.64], R5 ;  /* 0x0000000508007986 */ /* 0x0005e4000c10151a */
[----:B------:R-:W-:Y:S02]  /*2be0*/  FFMA R19, R2, 0.69314718246459960938, R101 ;  /* 0x3f31721802137823 */ /* 0x000fe40000000065 */
[----:B---3--:R3:W-:Y:S01]  /*2bf0*/  STG.E.U16 desc[UR26][R10.64], R85 ;  /* 0x000000550a007986 */ /* 0x0087e2000c10151a */
[----:B0-----:R-:W-:-:S03]  /*2c00*/  PRMT R7, R85, 0x7632, R7 ;  /* 0x0000763255077816 */ /* 0x001fc60000000007 */
[----:B-----5:R3:W-:Y:S01]  /*2c10*/  STG.E.U16 desc[UR26][R12.64], R27 ;  /* 0x0000001b0c007986 */ /* 0x0207e2000c10151a */
[C---:B------:R-:W-:Y:S01]  /*2c20*/  SHF.L.U32 R3, R78.reuse, 0x2, RZ ;  /* 0x000000024e037819 */ /* 0x040fe200000006ff */
[----:B------:R-:W-:Y:S01]  /*2c30*/  IMAD.HI R78, R78, 0x4, RZ ;  /* 0x000000044e4e7827 */ /* 0x000fe200078e02ff */
[----:B--2---:R-:W-:Y:S01]  /*2c40*/  PRMT R8, R27, 0x7632, R8 ;  /* 0x000076321b087816 */ /* 0x004fe20000000008 */
[----:B------:R3:W-:Y:S04]  /*2c50*/  STG.E.U16 desc[UR26][R14.64], R7 ;  /* 0x000000070e007986 */ /* 0x0007e8000c10151a */
[----:B------:R3:W-:Y:S01]  /*2c60*/  STG.E.U16 desc[UR26][R16.64], R8 ;  /* 0x0000000810007986 */ /* 0x0007e2000c10151a */
[----:B------:R-:W-:Y:S01]  /*2c70*/  BAR.SYNC.DEFER_BLOCKING 0x0 ;  /* 0x0000000000007b1d */ /* 0x000fe20000010000 */
[----:B-1----:R-:W-:-:S04]  /*2c80*/  IADD3 R2, P1, P2, R3, UR6, R20 ;  /* 0x0000000603027c10 */ /* 0x002fc8000fa3e014 */
[----:B------:R-:W-:Y:S01]  /*2c90*/  IADD3.X R3, R78, UR5, R21, P1, P2 ;  /* 0x000000054e037c10 */ /* 0x000fe20008fe4415 */
[----:B------:R3:W-:Y:S02]  /*2ca0*/  STS.64 [R81+UR25], R18 ;  /* 0x0000001251007988 */ /* 0x0007e40008000a19 */
[----:B------:R-:W-:Y:S06]  /*2cb0*/  BAR.SYNC.DEFER_BLOCKING 0x0 ;  /* 0x0000000000007b1d */ /* 0x000fec0000010000 */
[----:B------:R-:W-:Y:S05]  /*2cc0*/  @P0 EXIT ;  /* 0x000000000000094d */ /* 0x000fea0003800000 */
[----:B------:R-:W0:Y:S04]  /*2cd0*/  LDS R5, [R0] ;  /* 0x0000000000057984 */ /* 0x000e280000000800 */
[----:B0-----:R-:W-:Y:S01]  /*2ce0*/  STG.E desc[UR26][R2.64], R5 ;  /* 0x0000000502007986 */ /* 0x001fe2000c10191a */
[----:B------:R-:W-:Y:S05]  /*2cf0*/  EXIT ;  /* 0x000000000000794d */ /* 0x000fea0003800000 */
.L_x_2:
[----:B------:R-:W-:-:S00]  /*2d00*/  BRA `(.L_x_2) ;  /* 0xfffffffc00fc7947 */ /* 0x000fc0000383ffff */
[----:B------:R-:W-:-:S00]  /*2d10*/  NOP ;  /* 0x0000000000007918 */ /* 0x000fc00000000000 */
        /* <DEDUP_REMOVED lines=14> */
.L_x_3:


//--------------------- .nv.global.init           --------------------------
	.section	.nv.global.init,"aw",@progbits
.nv.global.init:
	.type		_$_str,@object
	.size		_$_str,(.L_0 - _$_str)
_$_str:
        /*0000*/ 	.byte	0x5f, 0x5f, 0x43, 0x55, 0x44, 0x41, 0x5f, 0x46, 0x54, 0x5a, 0x00
.L_0:


//--------------------- .nv.shared.attn_fwd       --------------------------
	.section	.nv.shared.attn_fwd,"aw",@nobits
	.sectionflags	@""
	.align	16
	.zero		1024


//--------------------- .nv.shared.reserved.0     --------------------------
	.section	.nv.shared.reserved.0,"aw",@nobits
	.weak		__nv_reservedSMEM_offset_0_alias
	.size		__nv_reservedSMEM_offset_0_alias, 0, 0
	.other		__nv_reservedSMEM_offset_0_alias,@"STO_CUDA_RESERVED_SHARED STV_DEFAULT"
__nv_reservedSMEM_offset_0_alias:
	.zero		0


//--------------------- .nv.constant0.attn_fwd    --------------------------
	.section	.nv.constant0.attn_fwd,"a",@progbits
	.sectionflags	@""
	.align	4
.nv.constant0.attn_fwd:
	.zero		664


//--------------------- SYMBOLS --------------------------

	.type		.nv.reservedSmem.offset0,@object
	.size		.nv.reservedSmem.offset0,0x4
